//
// Generated by NVIDIA NVVM Compiler
//
// Compiler Build ID: CL-36424714
// Cuda compilation tools, release 13.0, V13.0.88
// Based on NVVM 20.0.0
//

.version 9.0
.target sm_100
.address_size 64

	// .globl	_Z6advectP8ParticleS0_mmff
.func  (.param .b64 func_retval0) __internal_accurate_pow
(
	.param .b64 __internal_accurate_pow_param_0
)
;

.visible .entry _Z6advectP8ParticleS0_mmff(
	.param .u64 .ptr .align 1 _Z6advectP8ParticleS0_mmff_param_0,
	.param .u64 .ptr .align 1 _Z6advectP8ParticleS0_mmff_param_1,
	.param .u64 _Z6advectP8ParticleS0_mmff_param_2,
	.param .u64 _Z6advectP8ParticleS0_mmff_param_3,
	.param .f32 _Z6advectP8ParticleS0_mmff_param_4,
	.param .f32 _Z6advectP8ParticleS0_mmff_param_5
)
{
	.reg .pred 	%p<31>;
	.reg .b32 	%r<50>;
	.reg .b32 	%f<277>;
	.reg .b64 	%rd<27>;

	ld.param.u64 	%rd3, [_Z6advectP8ParticleS0_mmff_param_1];
	ld.param.u64 	%rd4, [_Z6advectP8ParticleS0_mmff_param_2];
	ld.param.u64 	%rd5, [_Z6advectP8ParticleS0_mmff_param_3];
	ld.param.f32 	%f23, [_Z6advectP8ParticleS0_mmff_param_4];
	ld.param.f32 	%f24, [_Z6advectP8ParticleS0_mmff_param_5];
	cvta.to.global.u64 	%rd6, %rd3;
	mov.u32 	%r1, %ctaid.x;
	mov.u32 	%r2, %ntid.x;
	mov.u32 	%r3, %tid.x;
	mad.lo.s32 	%r4, %r1, %r2, %r3;
	mov.u32 	%r5, %ctaid.y;
	mov.u32 	%r6, %ntid.y;
	mov.u32 	%r7, %tid.y;
	mad.lo.s32 	%r8, %r5, %r6, %r7;
	fma.rn.f32 	%f1, %f23, %f24, 0f3F800000;
	cvt.rn.f32.s32 	%f25, %r4;
	cvt.rn.f32.u32 	%f26, %r8;
	cvt.u64.u32 	%rd7, %r8;
	cvt.s64.s32 	%rd8, %r4;
	mad.lo.s64 	%rd1, %rd4, %rd7, %rd8;
	mad.lo.s64 	%rd9, %rd1, 20, %rd6;
	ld.global.f32 	%f27, [%rd9];
	mul.f32 	%f28, %f24, %f27;
	ld.global.f32 	%f29, [%rd9+4];
	mul.f32 	%f30, %f24, %f29;
	sub.f32 	%f31, %f25, %f28;
	sub.f32 	%f32, %f26, %f30;
	cvt.rzi.s32.f32 	%r9, %f31;
	cvt.rn.f32.s32 	%f33, %r9;
	cvt.rzi.s32.f32 	%r10, %f32;
	cvt.rn.f32.s32 	%f34, %r10;
	add.s32 	%r11, %r9, 1;
	cvt.rn.f32.s32 	%f35, %r11;
	add.s32 	%r12, %r10, 1;
	cvt.rn.f32.s32 	%f36, %r12;
	cvt.rn.f32.u64 	%f37, %rd5;
	add.f32 	%f38, %f37, 0fBF800000;
	max.f32 	%f39, %f34, 0f00000000;
	min.f32 	%f40, %f38, %f39;
	cvt.rzi.s32.f32 	%r13, %f40;
	cvt.s64.s32 	%rd10, %r13;
	mul.lo.s64 	%rd11, %rd4, %rd10;
	cvt.rn.f32.u64 	%f41, %rd4;
	add.f32 	%f42, %f41, 0fBF800000;
	max.f32 	%f43, %f33, 0f00000000;
	min.f32 	%f44, %f42, %f43;
	cvt.rzi.s32.f32 	%r14, %f44;
	cvt.s64.s32 	%rd12, %r14;
	add.s64 	%rd13, %rd11, %rd12;
	mad.lo.s64 	%rd14, %rd13, 20, %rd6;
	ld.global.f32 	%f45, [%rd14];
	ld.global.f32 	%f46, [%rd14+4];
	max.f32 	%f47, %f36, 0f00000000;
	min.f32 	%f48, %f38, %f47;
	cvt.rzi.s32.f32 	%r15, %f48;
	cvt.s64.s32 	%rd15, %r15;
	mul.lo.s64 	%rd16, %rd4, %rd15;
	add.s64 	%rd17, %rd16, %rd12;
	mad.lo.s64 	%rd18, %rd17, 20, %rd6;
	ld.global.f32 	%f49, [%rd18];
	ld.global.f32 	%f50, [%rd18+4];
	ld.global.f32 	%f51, [%rd18+8];
	ld.global.f32 	%f52, [%rd18+12];
	ld.global.f32 	%f53, [%rd18+16];
	max.f32 	%f54, %f35, 0f00000000;
	min.f32 	%f55, %f42, %f54;
	cvt.rzi.s32.f32 	%r16, %f55;
	cvt.s64.s32 	%rd19, %r16;
	add.s64 	%rd20, %rd11, %rd19;
	mad.lo.s64 	%rd21, %rd20, 20, %rd6;
	ld.global.f32 	%f56, [%rd21];
	ld.global.f32 	%f57, [%rd21+4];
	add.s64 	%rd22, %rd16, %rd19;
	mad.lo.s64 	%rd23, %rd22, 20, %rd6;
	ld.global.f32 	%f58, [%rd23];
	ld.global.f32 	%f59, [%rd23+4];
	ld.global.f32 	%f60, [%rd23+8];
	ld.global.f32 	%f61, [%rd23+12];
	ld.global.f32 	%f62, [%rd23+16];
	sub.f32 	%f63, %f35, %f31;
	sub.f32 	%f64, %f35, %f33;
	div.rn.f32 	%f65, %f63, %f64;
	sub.f32 	%f66, %f31, %f33;
	div.rn.f32 	%f67, %f66, %f64;
	mul.f32 	%f68, %f67, %f56;
	mul.f32 	%f69, %f67, %f57;
	fma.rn.f32 	%f70, %f45, %f65, %f68;
	fma.rn.f32 	%f71, %f46, %f65, %f69;
	mul.f32 	%f72, %f67, %f58;
	mul.f32 	%f73, %f67, %f59;
	fma.rn.f32 	%f74, %f49, %f65, %f72;
	fma.rn.f32 	%f75, %f50, %f65, %f73;
	mul.f32 	%f76, %f67, %f60;
	mul.f32 	%f77, %f67, %f61;
	mul.f32 	%f78, %f67, %f62;
	fma.rn.f32 	%f79, %f51, %f65, %f76;
	fma.rn.f32 	%f80, %f52, %f65, %f77;
	fma.rn.f32 	%f81, %f65, %f53, %f78;
	sub.f32 	%f82, %f36, %f32;
	sub.f32 	%f83, %f36, %f34;
	div.rn.f32 	%f84, %f82, %f83;
	sub.f32 	%f85, %f32, %f34;
	div.rn.f32 	%f86, %f85, %f83;
	mul.f32 	%f87, %f86, %f74;
	mul.f32 	%f88, %f86, %f75;
	fma.rn.f32 	%f2, %f84, %f70, %f87;
	fma.rn.f32 	%f3, %f84, %f71, %f88;
	mul.f32 	%f89, %f86, %f79;
	mul.f32 	%f90, %f86, %f80;
	mul.f32 	%f91, %f86, %f81;
	fma.rn.f32 	%f4, %f84, %f79, %f89;
	fma.rn.f32 	%f5, %f84, %f80, %f90;
	fma.rn.f32 	%f6, %f84, %f81, %f91;
	abs.f32 	%f7, %f4;
	setp.eq.f32 	%p1, %f4, 0f3F800000;
	mov.f32 	%f274, 0f3F800000;
	@%p1 bra 	$L__BB0_7;
	setp.num.f32 	%p2, %f7, %f7;
	@%p2 bra 	$L__BB0_3;
	mov.f32 	%f148, 0f3F80A3D7;
	add.rn.f32 	%f274, %f4, %f148;
	bra.uni 	$L__BB0_7;
$L__BB0_3:
	setp.neu.f32 	%p3, %f4, 0f00000000;
	setp.neu.f32 	%p4, %f7, 0f7F800000;
	and.pred  	%p5, %p3, %p4;
	@%p5 bra 	$L__BB0_5;
	add.f32 	%f147, %f4, %f4;
	mov.b32 	%r26, %f147;
	and.b32  	%r27, %r26, 2147483647;
	mov.b32 	%f274, %r27;
	bra.uni 	$L__BB0_7;
$L__BB0_5:
	setp.lt.f32 	%p6, %f7, 0f00800000;
	mul.f32 	%f92, %f7, 0f4B800000;
	selp.f32 	%f93, %f92, %f7, %p6;
	mov.b32 	%r17, %f93;
	add.s32 	%r18, %r17, -1060439283;
	and.b32  	%r19, %r18, -8388608;
	sub.s32 	%r20, %r17, %r19;
	mov.b32 	%f94, %r20;
	cvt.rn.f32.s32 	%f95, %r19;
	selp.f32 	%f96, 0fC1C00000, 0f00000000, %p6;
	fma.rn.f32 	%f97, %f95, 0f34000000, %f96;
	add.f32 	%f98, %f94, 0fBF800000;
	add.f32 	%f99, %f94, 0f3F800000;
	rcp.approx.ftz.f32 	%f100, %f99;
	add.f32 	%f101, %f98, %f98;
	mul.f32 	%f102, %f101, %f100;
	mul.f32 	%f103, %f102, %f102;
	neg.f32 	%f104, %f102;
	sub.f32 	%f105, %f98, %f102;
	add.f32 	%f106, %f105, %f105;
	fma.rn.f32 	%f107, %f104, %f98, %f106;
	mul.rn.f32 	%f108, %f100, %f107;
	fma.rn.f32 	%f109, %f103, 0f3A2C32E4, 0f3B52E7DB;
	fma.rn.f32 	%f110, %f109, %f103, 0f3C93BB73;
	fma.rn.f32 	%f111, %f110, %f103, 0f3DF6384F;
	mul.rn.f32 	%f112, %f111, %f103;
	fma.rn.f32 	%f113, %f102, 0f3FB8AA3B, %f97;
	mul.f32 	%f114, %f112, 0f40400000;
	sub.f32 	%f115, %f97, %f113;
	fma.rn.f32 	%f116, %f102, 0f3FB8AA3B, %f115;
	fma.rn.f32 	%f117, %f108, 0f3FB8AA3B, %f116;
	fma.rn.f32 	%f118, %f102, 0f32A55E34, %f117;
	fma.rn.f32 	%f119, %f114, %f108, %f118;
	fma.rn.f32 	%f120, %f112, %f102, %f119;
	add.rn.f32 	%f121, %f113, %f120;
	mov.f32 	%f122, 0f3F80A3D7;
	mul.rn.f32 	%f123, %f121, %f122;
	cvt.rni.f32.f32 	%f124, %f123;
	sub.f32 	%f125, %f123, %f124;
	neg.f32 	%f126, %f123;
	fma.rn.f32 	%f127, %f121, 0f3F80A3D7, %f126;
	neg.f32 	%f128, %f113;
	add.rn.f32 	%f129, %f121, %f128;
	neg.f32 	%f130, %f129;
	add.rn.f32 	%f131, %f120, %f130;
	fma.rn.f32 	%f132, %f131, 0f3F80A3D7, %f127;
	add.f32 	%f133, %f125, %f132;
	setp.gt.f32 	%p7, %f124, 0f00000000;
	selp.b32 	%r21, 0, -2097152000, %p7;
	setp.geu.f32 	%p8, %f4, 0f00000000;
	setp.lt.f32 	%p9, %f123, 0f00000000;
	selp.f32 	%f134, 0f00000000, 0f7F800000, %p9;
	abs.f32 	%f135, %f123;
	setp.gt.f32 	%p10, %f135, 0f43180000;
	cvt.rzi.s32.f32 	%r22, %f124;
	shl.b32 	%r23, %r22, 23;
	sub.s32 	%r24, %r23, %r21;
	mov.b32 	%f136, %r24;
	add.s32 	%r25, %r21, 2130706432;
	mov.b32 	%f137, %r25;
	fma.rn.f32 	%f138, %f133, 0f391FCB8E, 0f3AAF85ED;
	fma.rn.f32 	%f139, %f138, %f133, 0f3C1D9856;
	fma.rn.f32 	%f140, %f139, %f133, 0f3D6357BB;
	fma.rn.f32 	%f141, %f140, %f133, 0f3E75FDEC;
	fma.rn.f32 	%f142, %f141, %f133, 0f3F317218;
	fma.rn.f32 	%f143, %f142, %f133, 0f3F800000;
	mul.f32 	%f144, %f143, %f137;
	mul.f32 	%f145, %f144, %f136;
	selp.f32 	%f274, %f134, %f145, %p10;
	@%p8 bra 	$L__BB0_7;
	mov.f32 	%f274, 0f7FFFFFFF;
$L__BB0_7:
	abs.f32 	%f12, %f5;
	setp.eq.f32 	%p11, %f5, 0f3F800000;
	mov.f32 	%f275, 0f3F800000;
	@%p11 bra 	$L__BB0_14;
	setp.num.f32 	%p12, %f12, %f12;
	@%p12 bra 	$L__BB0_10;
	mov.f32 	%f206, 0f3F80A3D7;
	add.rn.f32 	%f275, %f5, %f206;
	bra.uni 	$L__BB0_14;
$L__BB0_10:
	setp.neu.f32 	%p13, %f5, 0f00000000;
	setp.neu.f32 	%p14, %f12, 0f7F800000;
	and.pred  	%p15, %p13, %p14;
	@%p15 bra 	$L__BB0_12;
	add.f32 	%f205, %f5, %f5;
	mov.b32 	%r37, %f205;
	and.b32  	%r38, %r37, 2147483647;
	mov.b32 	%f275, %r38;
	bra.uni 	$L__BB0_14;
$L__BB0_12:
	setp.lt.f32 	%p16, %f12, 0f00800000;
	mul.f32 	%f150, %f12, 0f4B800000;
	selp.f32 	%f151, %f150, %f12, %p16;
	mov.b32 	%r28, %f151;
	add.s32 	%r29, %r28, -1060439283;
	and.b32  	%r30, %r29, -8388608;
	sub.s32 	%r31, %r28, %r30;
	mov.b32 	%f152, %r31;
	cvt.rn.f32.s32 	%f153, %r30;
	selp.f32 	%f154, 0fC1C00000, 0f00000000, %p16;
	fma.rn.f32 	%f155, %f153, 0f34000000, %f154;
	add.f32 	%f156, %f152, 0fBF800000;
	add.f32 	%f157, %f152, 0f3F800000;
	rcp.approx.ftz.f32 	%f158, %f157;
	add.f32 	%f159, %f156, %f156;
	mul.f32 	%f160, %f159, %f158;
	mul.f32 	%f161, %f160, %f160;
	neg.f32 	%f162, %f160;
	sub.f32 	%f163, %f156, %f160;
	add.f32 	%f164, %f163, %f163;
	fma.rn.f32 	%f165, %f162, %f156, %f164;
	mul.rn.f32 	%f166, %f158, %f165;
	fma.rn.f32 	%f167, %f161, 0f3A2C32E4, 0f3B52E7DB;
	fma.rn.f32 	%f168, %f167, %f161, 0f3C93BB73;
	fma.rn.f32 	%f169, %f168, %f161, 0f3DF6384F;
	mul.rn.f32 	%f170, %f169, %f161;
	fma.rn.f32 	%f171, %f160, 0f3FB8AA3B, %f155;
	mul.f32 	%f172, %f170, 0f40400000;
	sub.f32 	%f173, %f155, %f171;
	fma.rn.f32 	%f174, %f160, 0f3FB8AA3B, %f173;
	fma.rn.f32 	%f175, %f166, 0f3FB8AA3B, %f174;
	fma.rn.f32 	%f176, %f160, 0f32A55E34, %f175;
	fma.rn.f32 	%f177, %f172, %f166, %f176;
	fma.rn.f32 	%f178, %f170, %f160, %f177;
	add.rn.f32 	%f179, %f171, %f178;
	mov.f32 	%f180, 0f3F80A3D7;
	mul.rn.f32 	%f181, %f179, %f180;
	cvt.rni.f32.f32 	%f182, %f181;
	sub.f32 	%f183, %f181, %f182;
	neg.f32 	%f184, %f181;
	fma.rn.f32 	%f185, %f179, 0f3F80A3D7, %f184;
	neg.f32 	%f186, %f171;
	add.rn.f32 	%f187, %f179, %f186;
	neg.f32 	%f188, %f187;
	add.rn.f32 	%f189, %f178, %f188;
	fma.rn.f32 	%f190, %f189, 0f3F80A3D7, %f185;
	add.f32 	%f191, %f183, %f190;
	setp.gt.f32 	%p17, %f182, 0f00000000;
	selp.b32 	%r32, 0, -2097152000, %p17;
	setp.geu.f32 	%p18, %f5, 0f00000000;
	setp.lt.f32 	%p19, %f181, 0f00000000;
	selp.f32 	%f192, 0f00000000, 0f7F800000, %p19;
	abs.f32 	%f193, %f181;
	setp.gt.f32 	%p20, %f193, 0f43180000;
	cvt.rzi.s32.f32 	%r33, %f182;
	shl.b32 	%r34, %r33, 23;
	sub.s32 	%r35, %r34, %r32;
	mov.b32 	%f194, %r35;
	add.s32 	%r36, %r32, 2130706432;
	mov.b32 	%f195, %r36;
	fma.rn.f32 	%f196, %f191, 0f391FCB8E, 0f3AAF85ED;
	fma.rn.f32 	%f197, %f196, %f191, 0f3C1D9856;
	fma.rn.f32 	%f198, %f197, %f191, 0f3D6357BB;
	fma.rn.f32 	%f199, %f198, %f191, 0f3E75FDEC;
	fma.rn.f32 	%f200, %f199, %f191, 0f3F317218;
	fma.rn.f32 	%f201, %f200, %f191, 0f3F800000;
	mul.f32 	%f202, %f201, %f195;
	mul.f32 	%f203, %f202, %f194;
	selp.f32 	%f275, %f192, %f203, %p20;
	@%p18 bra 	$L__BB0_14;
	mov.f32 	%f275, 0f7FFFFFFF;
$L__BB0_14:
	abs.f32 	%f17, %f6;
	setp.eq.f32 	%p21, %f6, 0f3F800000;
	mov.f32 	%f276, 0f3F800000;
	@%p21 bra 	$L__BB0_21;
	setp.num.f32 	%p22, %f17, %f17;
	@%p22 bra 	$L__BB0_17;
	mov.f32 	%f264, 0f3F80A3D7;
	add.rn.f32 	%f276, %f6, %f264;
	bra.uni 	$L__BB0_21;
$L__BB0_17:
	setp.neu.f32 	%p23, %f6, 0f00000000;
	setp.neu.f32 	%p24, %f17, 0f7F800000;
	and.pred  	%p25, %p23, %p24;
	@%p25 bra 	$L__BB0_19;
	add.f32 	%f263, %f6, %f6;
	mov.b32 	%r48, %f263;
	and.b32  	%r49, %r48, 2147483647;
	mov.b32 	%f276, %r49;
	bra.uni 	$L__BB0_21;
$L__BB0_19:
	setp.lt.f32 	%p26, %f17, 0f00800000;
	mul.f32 	%f208, %f17, 0f4B800000;
	selp.f32 	%f209, %f208, %f17, %p26;
	mov.b32 	%r39, %f209;
	add.s32 	%r40, %r39, -1060439283;
	and.b32  	%r41, %r40, -8388608;
	sub.s32 	%r42, %r39, %r41;
	mov.b32 	%f210, %r42;
	cvt.rn.f32.s32 	%f211, %r41;
	selp.f32 	%f212, 0fC1C00000, 0f00000000, %p26;
	fma.rn.f32 	%f213, %f211, 0f34000000, %f212;
	add.f32 	%f214, %f210, 0fBF800000;
	add.f32 	%f215, %f210, 0f3F800000;
	rcp.approx.ftz.f32 	%f216, %f215;
	add.f32 	%f217, %f214, %f214;
	mul.f32 	%f218, %f217, %f216;
	mul.f32 	%f219, %f218, %f218;
	neg.f32 	%f220, %f218;
	sub.f32 	%f221, %f214, %f218;
	add.f32 	%f222, %f221, %f221;
	fma.rn.f32 	%f223, %f220, %f214, %f222;
	mul.rn.f32 	%f224, %f216, %f223;
	fma.rn.f32 	%f225, %f219, 0f3A2C32E4, 0f3B52E7DB;
	fma.rn.f32 	%f226, %f225, %f219, 0f3C93BB73;
	fma.rn.f32 	%f227, %f226, %f219, 0f3DF6384F;
	mul.rn.f32 	%f228, %f227, %f219;
	fma.rn.f32 	%f229, %f218, 0f3FB8AA3B, %f213;
	mul.f32 	%f230, %f228, 0f40400000;
	sub.f32 	%f231, %f213, %f229;
	fma.rn.f32 	%f232, %f218, 0f3FB8AA3B, %f231;
	fma.rn.f32 	%f233, %f224, 0f3FB8AA3B, %f232;
	fma.rn.f32 	%f234, %f218, 0f32A55E34, %f233;
	fma.rn.f32 	%f235, %f230, %f224, %f234;
	fma.rn.f32 	%f236, %f228, %f218, %f235;
	add.rn.f32 	%f237, %f229, %f236;
	mov.f32 	%f238, 0f3F80A3D7;
	mul.rn.f32 	%f239, %f237, %f238;
	cvt.rni.f32.f32 	%f240, %f239;
	sub.f32 	%f241, %f239, %f240;
	neg.f32 	%f242, %f239;
	fma.rn.f32 	%f243, %f237, 0f3F80A3D7, %f242;
	neg.f32 	%f244, %f229;
	add.rn.f32 	%f245, %f237, %f244;
	neg.f32 	%f246, %f245;
	add.rn.f32 	%f247, %f236, %f246;
	fma.rn.f32 	%f248, %f247, 0f3F80A3D7, %f243;
	add.f32 	%f249, %f241, %f248;
	setp.gt.f32 	%p27, %f240, 0f00000000;
	selp.b32 	%r43, 0, -2097152000, %p27;
	setp.geu.f32 	%p28, %f6, 0f00000000;
	setp.lt.f32 	%p29, %f239, 0f00000000;
	selp.f32 	%f250, 0f00000000, 0f7F800000, %p29;
	abs.f32 	%f251, %f239;
	setp.gt.f32 	%p30, %f251, 0f43180000;
	cvt.rzi.s32.f32 	%r44, %f240;
	shl.b32 	%r45, %r44, 23;
	sub.s32 	%r46, %r45, %r43;
	mov.b32 	%f252, %r46;
	add.s32 	%r47, %r43, 2130706432;
	mov.b32 	%f253, %r47;
	fma.rn.f32 	%f254, %f249, 0f391FCB8E, 0f3AAF85ED;
	fma.rn.f32 	%f255, %f254, %f249, 0f3C1D9856;
	fma.rn.f32 	%f256, %f255, %f249, 0f3D6357BB;
	fma.rn.f32 	%f257, %f256, %f249, 0f3E75FDEC;
	fma.rn.f32 	%f258, %f257, %f249, 0f3F317218;
	fma.rn.f32 	%f259, %f258, %f249, 0f3F800000;
	mul.f32 	%f260, %f259, %f253;
	mul.f32 	%f261, %f260, %f252;
	selp.f32 	%f276, %f250, %f261, %p30;
	@%p28 bra 	$L__BB0_21;
	mov.f32 	%f276, 0f7FFFFFFF;
$L__BB0_21:
	ld.param.u64 	%rd26, [_Z6advectP8ParticleS0_mmff_param_0];
	rcp.rn.f32 	%f265, %f1;
	mul.f32 	%f266, %f265, %f275;
	min.f32 	%f267, %f266, 0f3F800000;
	mul.f32 	%f268, %f265, %f274;
	min.f32 	%f269, %f268, 0f3F800000;
	cvta.to.global.u64 	%rd24, %rd26;
	mul.f32 	%f270, %f265, %f276;
	min.f32 	%f271, %f270, 0f3F800000;
	mad.lo.s64 	%rd25, %rd1, 20, %rd24;
	mul.f32 	%f272, %f265, %f2;
	st.global.f32 	[%rd25], %f272;
	mul.f32 	%f273, %f265, %f3;
	st.global.f32 	[%rd25+4], %f273;
	st.global.f32 	[%rd25+8], %f269;
	st.global.f32 	[%rd25+12], %f267;
	st.global.f32 	[%rd25+16], %f271;
	ret;

}
	// .globl	_Z12computeColorP8ParticleS0_mmff
.visible .entry _Z12computeColorP8ParticleS0_mmff(
	.param .u64 .ptr .align 1 _Z12computeColorP8ParticleS0_mmff_param_0,
	.param .u64 .ptr .align 1 _Z12computeColorP8ParticleS0_mmff_param_1,
	.param .u64 _Z12computeColorP8ParticleS0_mmff_param_2,
	.param .u64 _Z12computeColorP8ParticleS0_mmff_param_3,
	.param .f32 _Z12computeColorP8ParticleS0_mmff_param_4,
	.param .f32 _Z12computeColorP8ParticleS0_mmff_param_5
)
{
	.reg .pred 	%p<26>;
	.reg .b32 	%r<17>;
	.reg .b32 	%f<78>;
	.reg .b64 	%rd<29>;

	ld.param.u64 	%rd5, [_Z12computeColorP8ParticleS0_mmff_param_0];
	ld.param.u64 	%rd8, [_Z12computeColorP8ParticleS0_mmff_param_1];
	ld.param.u64 	%rd6, [_Z12computeColorP8ParticleS0_mmff_param_2];
	ld.param.u64 	%rd7, [_Z12computeColorP8ParticleS0_mmff_param_3];
	ld.param.f32 	%f33, [_Z12computeColorP8ParticleS0_mmff_param_4];
	ld.param.f32 	%f34, [_Z12computeColorP8ParticleS0_mmff_param_5];
	cvta.to.global.u64 	%rd1, %rd8;
	mov.u32 	%r4, %ctaid.x;
	mov.u32 	%r5, %ntid.x;
	mov.u32 	%r6, %tid.x;
	mad.lo.s32 	%r7, %r4, %r5, %r6;
	mov.u32 	%r8, %ctaid.y;
	mov.u32 	%r9, %ntid.y;
	mov.u32 	%r10, %tid.y;
	mad.lo.s32 	%r11, %r8, %r9, %r10;
	cvt.rn.f32.s32 	%f35, %r7;
	cvt.rn.f32.u32 	%f36, %r11;
	cvt.u64.u32 	%rd9, %r11;
	cvt.s64.s32 	%rd10, %r7;
	mad.lo.s64 	%rd2, %rd6, %rd9, %rd10;
	mad.lo.s64 	%rd11, %rd2, 20, %rd1;
	ld.global.f32 	%f1, [%rd11+8];
	ld.global.f32 	%f2, [%rd11+12];
	ld.global.f32 	%f3, [%rd11+16];
	mul.f32 	%f37, %f33, %f33;
	div.rn.f32 	%f4, %f37, %f34;
	cvt.rzi.s32.f32 	%r12, %f35;
	cvt.rzi.s32.f32 	%r1, %f36;
	cvt.s64.s32 	%rd3, %r12;
	setp.le.u64 	%p3, %rd6, %rd3;
	setp.lt.s32 	%p4, %r12, 0;
	mov.f32 	%f66, 0f00000000;
	or.pred  	%p5, %p4, %p3;
	mov.f32 	%f67, %f66;
	mov.f32 	%f68, %f66;
	mov.f32 	%f69, %f66;
	mov.f32 	%f70, %f66;
	mov.f32 	%f71, %f66;
	@%p5 bra 	$L__BB1_5;
	add.s32 	%r2, %r1, -1;
	cvt.s64.s32 	%rd12, %r2;
	setp.le.u64 	%p6, %rd7, %rd12;
	setp.lt.s32 	%p7, %r1, 1;
	mov.f32 	%f68, 0f00000000;
	or.pred  	%p8, %p6, %p7;
	mov.f32 	%f67, %f68;
	mov.f32 	%f66, %f68;
	@%p8 bra 	$L__BB1_3;
	cvt.u64.u32 	%rd13, %r2;
	mad.lo.s64 	%rd14, %rd6, %rd13, %rd3;
	mad.lo.s64 	%rd15, %rd14, 20, %rd1;
	ld.global.f32 	%f68, [%rd15+8];
	ld.global.f32 	%f67, [%rd15+12];
	ld.global.f32 	%f66, [%rd15+16];
$L__BB1_3:
	add.s32 	%r3, %r1, 1;
	cvt.s64.s32 	%rd16, %r3;
	setp.le.u64 	%p9, %rd7, %rd16;
	setp.lt.s32 	%p10, %r1, -1;
	mov.f32 	%f69, 0f00000000;
	or.pred  	%p11, %p9, %p10;
	mov.f32 	%f70, %f69;
	mov.f32 	%f71, %f69;
	@%p11 bra 	$L__BB1_5;
	cvt.u64.u32 	%rd17, %r3;
	mad.lo.s64 	%rd18, %rd6, %rd17, %rd3;
	mad.lo.s64 	%rd19, %rd18, 20, %rd1;
	ld.global.f32 	%f71, [%rd19+8];
	ld.global.f32 	%f70, [%rd19+12];
	ld.global.f32 	%f69, [%rd19+16];
$L__BB1_5:
	cvt.u32.u64 	%r13, %rd3;
	add.s32 	%r14, %r13, -1;
	cvt.s64.s32 	%rd20, %r14;
	setp.le.u64 	%p13, %rd6, %rd20;
	setp.lt.s32 	%p14, %r13, 1;
	mov.pred 	%p25, 0;
	or.pred  	%p15, %p14, %p13;
	@%p15 bra 	$L__BB1_7;
	cvt.s64.s32 	%rd21, %r1;
	setp.gt.u64 	%p25, %rd7, %rd21;
$L__BB1_7:
	setp.lt.s32 	%p16, %r1, 0;
	not.pred 	%p17, %p25;
	cvt.u64.u32 	%rd22, %r1;
	mad.lo.s64 	%rd23, %rd6, %rd22, %rd3;
	mad.lo.s64 	%rd24, %rd23, 20, %rd1;
	add.s64 	%rd4, %rd24, 8;
	mov.f32 	%f72, 0f00000000;
	or.pred  	%p18, %p17, %p16;
	mov.f32 	%f73, %f72;
	mov.f32 	%f74, %f72;
	@%p18 bra 	$L__BB1_9;
	ld.global.f32 	%f74, [%rd4+-20];
	ld.global.f32 	%f73, [%rd4+-16];
	ld.global.f32 	%f72, [%rd4+-12];
$L__BB1_9:
	add.s32 	%r16, %r13, 1;
	cvt.s64.s32 	%rd25, %r16;
	setp.le.u64 	%p19, %rd6, %rd25;
	setp.lt.s32 	%p20, %r13, -1;
	or.pred  	%p21, %p20, %p19;
	mov.f32 	%f75, 0f00000000;
	mov.f32 	%f76, 0f00000000;
	mov.f32 	%f77, 0f00000000;
	@%p21 bra 	$L__BB1_12;
	setp.lt.s32 	%p22, %r1, 0;
	cvt.s64.s32 	%rd26, %r1;
	setp.le.u64 	%p23, %rd7, %rd26;
	or.pred  	%p24, %p22, %p23;
	@%p24 bra 	$L__BB1_12;
	ld.global.f32 	%f77, [%rd4+20];
	ld.global.f32 	%f76, [%rd4+24];
	ld.global.f32 	%f75, [%rd4+28];
$L__BB1_12:
	add.f32 	%f43, %f4, 0f40800000;
	cvta.to.global.u64 	%rd27, %rd5;
	add.f32 	%f44, %f68, %f71;
	add.f32 	%f45, %f67, %f70;
	add.f32 	%f46, %f66, %f69;
	add.f32 	%f47, %f44, %f74;
	add.f32 	%f48, %f45, %f73;
	add.f32 	%f49, %f46, %f72;
	add.f32 	%f50, %f47, %f77;
	add.f32 	%f51, %f48, %f76;
	add.f32 	%f52, %f49, %f75;
	fma.rn.f32 	%f53, %f4, %f1, %f50;
	fma.rn.f32 	%f54, %f4, %f2, %f51;
	fma.rn.f32 	%f55, %f4, %f3, %f52;
	rcp.rn.f32 	%f56, %f43;
	mul.f32 	%f57, %f56, %f53;
	mul.f32 	%f58, %f56, %f54;
	mul.f32 	%f59, %f56, %f55;
	mad.lo.s64 	%rd28, %rd2, 20, %rd27;
	st.global.f32 	[%rd28+8], %f57;
	st.global.f32 	[%rd28+12], %f58;
	st.global.f32 	[%rd28+16], %f59;
	ret;

}
	// .globl	_Z5paintPhP8Particlemm
.visible .entry _Z5paintPhP8Particlemm(
	.param .u64 .ptr .align 1 _Z5paintPhP8Particlemm_param_0,
	.param .u64 .ptr .align 1 _Z5paintPhP8Particlemm_param_1,
	.param .u64 _Z5paintPhP8Particlemm_param_2,
	.param .u64 _Z5paintPhP8Particlemm_param_3
)
{
	.reg .b16 	%rs<2>;
	.reg .b32 	%r<12>;
	.reg .b32 	%f<10>;
	.reg .b64 	%rd<12>;

	ld.param.u64 	%rd1, [_Z5paintPhP8Particlemm_param_0];
	ld.param.u64 	%rd2, [_Z5paintPhP8Particlemm_param_1];
	ld.param.u64 	%rd3, [_Z5paintPhP8Particlemm_param_2];
	cvta.to.global.u64 	%rd4, %rd1;
	cvta.to.global.u64 	%rd5, %rd2;
	mov.u32 	%r1, %ctaid.x;
	mov.u32 	%r2, %ntid.x;
	mov.u32 	%r3, %tid.x;
	mad.lo.s32 	%r4, %r1, %r2, %r3;
	mov.u32 	%r5, %ctaid.y;
	mov.u32 	%r6, %ntid.y;
	mov.u32 	%r7, %tid.y;
	mad.lo.s32 	%r8, %r5, %r6, %r7;
	cvt.u64.u32 	%rd6, %r8;
	cvt.s64.s32 	%rd7, %r4;
	mad.lo.s64 	%rd8, %rd3, %rd6, %rd7;
	mad.lo.s64 	%rd9, %rd8, 20, %rd5;
	ld.global.f32 	%f1, [%rd9+8];
	ld.global.f32 	%f2, [%rd9+12];
	ld.global.f32 	%f3, [%rd9+16];
	mul.f32 	%f4, %f1, 0f437F0000;
	min.f32 	%f5, %f4, 0f437F0000;
	cvt.rzi.u32.f32 	%r9, %f5;
	shl.b64 	%rd10, %rd8, 2;
	add.s64 	%rd11, %rd4, %rd10;
	st.global.u8 	[%rd11], %r9;
	mul.f32 	%f6, %f2, 0f437F0000;
	min.f32 	%f7, %f6, 0f437F0000;
	cvt.rzi.u32.f32 	%r10, %f7;
	st.global.u8 	[%rd11+1], %r10;
	mul.f32 	%f8, %f3, 0f437F0000;
	min.f32 	%f9, %f8, 0f437F0000;
	cvt.rzi.u32.f32 	%r11, %f9;
	st.global.u8 	[%rd11+2], %r11;
	mov.b16 	%rs1, 255;
	st.global.u8 	[%rd11+3], %rs1;
	ret;

}
	// .globl	_Z7diffuseP8ParticleS0_mmff
.visible .entry _Z7diffuseP8ParticleS0_mmff(
	.param .u64 .ptr .align 1 _Z7diffuseP8ParticleS0_mmff_param_0,
	.param .u64 .ptr .align 1 _Z7diffuseP8ParticleS0_mmff_param_1,
	.param .u64 _Z7diffuseP8ParticleS0_mmff_param_2,
	.param .u64 _Z7diffuseP8ParticleS0_mmff_param_3,
	.param .f32 _Z7diffuseP8ParticleS0_mmff_param_4,
	.param .f32 _Z7diffuseP8ParticleS0_mmff_param_5
)
{
	.reg .pred 	%p<18>;
	.reg .b32 	%r<17>;
	.reg .b32 	%f<59>;
	.reg .b64 	%rd<28>;

	ld.param.u64 	%rd3, [_Z7diffuseP8ParticleS0_mmff_param_0];
	ld.param.u64 	%rd6, [_Z7diffuseP8ParticleS0_mmff_param_1];
	ld.param.u64 	%rd4, [_Z7diffuseP8ParticleS0_mmff_param_2];
	ld.param.u64 	%rd5, [_Z7diffuseP8ParticleS0_mmff_param_3];
	ld.param.f32 	%f33, [_Z7diffuseP8ParticleS0_mmff_param_4];
	ld.param.f32 	%f34, [_Z7diffuseP8ParticleS0_mmff_param_5];
	cvta.to.global.u64 	%rd1, %rd6;
	mov.u32 	%r1, %ctaid.x;
	mov.u32 	%r2, %ntid.x;
	mov.u32 	%r3, %tid.x;
	mad.lo.s32 	%r4, %r1, %r2, %r3;
	mov.u32 	%r5, %ctaid.y;
	mov.u32 	%r6, %ntid.y;
	mov.u32 	%r7, %tid.y;
	mad.lo.s32 	%r8, %r5, %r6, %r7;
	cvt.rn.f32.s32 	%f1, %r4;
	cvt.rn.f32.u32 	%f2, %r8;
	cvt.u64.u32 	%rd7, %r8;
	cvt.s64.s32 	%rd8, %r4;
	mad.lo.s64 	%rd2, %rd4, %rd7, %rd8;
	mad.lo.s64 	%rd9, %rd2, 20, %rd1;
	ld.global.f32 	%f3, [%rd9];
	ld.global.f32 	%f4, [%rd9+4];
	mul.f32 	%f35, %f33, %f33;
	div.rn.f32 	%f5, %f35, %f34;
	neg.f32 	%f58, %f3;
	neg.f32 	%f57, %f4;
	cvt.rn.f32.u64 	%f8, %rd4;
	setp.geu.f32 	%p1, %f1, %f8;
	setp.lt.s32 	%p2, %r4, 0;
	or.pred  	%p3, %p2, %p1;
	mov.f32 	%f51, %f58;
	mov.f32 	%f52, %f57;
	mov.f32 	%f53, %f57;
	mov.f32 	%f54, %f58;
	@%p3 bra 	$L__BB3_5;
	add.f32 	%f9, %f2, 0fBF800000;
	cvt.rn.f32.u64 	%f10, %rd5;
	setp.geu.f32 	%p4, %f9, %f10;
	setp.ltu.f32 	%p5, %f9, 0f00000000;
	or.pred  	%p6, %p5, %p4;
	mov.f32 	%f52, %f57;
	mov.f32 	%f51, %f58;
	@%p6 bra 	$L__BB3_3;
	cvt.rzi.s32.f32 	%r9, %f9;
	cvt.s64.s32 	%rd10, %r9;
	cvt.rzi.s32.f32 	%r10, %f1;
	cvt.s64.s32 	%rd11, %r10;
	mad.lo.s64 	%rd12, %rd4, %rd10, %rd11;
	mad.lo.s64 	%rd13, %rd12, 20, %rd1;
	ld.global.f32 	%f51, [%rd13];
	ld.global.f32 	%f52, [%rd13+4];
$L__BB3_3:
	add.f32 	%f15, %f2, 0f3F800000;
	setp.geu.f32 	%p7, %f15, %f10;
	mov.f32 	%f53, %f57;
	mov.f32 	%f54, %f58;
	@%p7 bra 	$L__BB3_5;
	cvt.rzi.s32.f32 	%r11, %f15;
	cvt.s64.s32 	%rd14, %r11;
	cvt.rzi.s32.f32 	%r12, %f1;
	cvt.s64.s32 	%rd15, %r12;
	mad.lo.s64 	%rd16, %rd4, %rd14, %rd15;
	mad.lo.s64 	%rd17, %rd16, 20, %rd1;
	ld.global.f32 	%f54, [%rd17];
	ld.global.f32 	%f53, [%rd17+4];
$L__BB3_5:
	add.f32 	%f22, %f1, 0fBF800000;
	setp.geu.f32 	%p8, %f22, %f8;
	setp.ltu.f32 	%p9, %f22, 0f00000000;
	cvt.rn.f32.u64 	%f36, %rd5;
	setp.geu.f32 	%p10, %f2, %f36;
	or.pred  	%p11, %p8, %p10;
	or.pred  	%p12, %p11, %p9;
	mov.f32 	%f55, %f57;
	mov.f32 	%f56, %f58;
	@%p12 bra 	$L__BB3_7;
	cvt.rzi.s32.f32 	%r13, %f2;
	cvt.s64.s32 	%rd18, %r13;
	cvt.rzi.s32.f32 	%r14, %f22;
	cvt.s64.s32 	%rd19, %r14;
	mad.lo.s64 	%rd20, %rd4, %rd18, %rd19;
	mad.lo.s64 	%rd21, %rd20, 20, %rd1;
	ld.global.f32 	%f56, [%rd21];
	ld.global.f32 	%f55, [%rd21+4];
$L__BB3_7:
	setp.geu.f32 	%p13, %f2, %f36;
	add.f32 	%f28, %f1, 0f3F800000;
	setp.geu.f32 	%p14, %f28, %f8;
	setp.ltu.f32 	%p15, %f28, 0f00000000;
	or.pred  	%p16, %p14, %p13;
	or.pred  	%p17, %p16, %p15;
	@%p17 bra 	$L__BB3_9;
	cvt.rzi.s32.f32 	%r15, %f2;
	cvt.s64.s32 	%rd22, %r15;
	cvt.rzi.s32.f32 	%r16, %f28;
	cvt.s64.s32 	%rd23, %r16;
	mad.lo.s64 	%rd24, %rd4, %rd22, %rd23;
	mad.lo.s64 	%rd25, %rd24, 20, %rd1;
	ld.global.f32 	%f58, [%rd25];
	ld.global.f32 	%f57, [%rd25+4];
$L__BB3_9:
	add.f32 	%f37, %f5, 0f40800000;
	cvta.to.global.u64 	%rd26, %rd3;
	add.f32 	%f38, %f51, %f54;
	add.f32 	%f39, %f52, %f53;
	add.f32 	%f40, %f38, %f56;
	add.f32 	%f41, %f39, %f55;
	add.f32 	%f42, %f40, %f58;
	add.f32 	%f43, %f41, %f57;
	fma.rn.f32 	%f44, %f5, %f3, %f42;
	fma.rn.f32 	%f45, %f5, %f4, %f43;
	rcp.rn.f32 	%f46, %f37;
	mul.f32 	%f47, %f46, %f44;
	mul.f32 	%f48, %f46, %f45;
	mad.lo.s64 	%rd27, %rd2, 20, %rd26;
	st.global.f32 	[%rd27], %f47;
	st.global.f32 	[%rd27+4], %f48;
	ret;

}
	// .globl	_Z19computePressureImplP8ParticlemmPfS1_ff
.visible .entry _Z19computePressureImplP8ParticlemmPfS1_ff(
	.param .u64 .ptr .align 1 _Z19computePressureImplP8ParticlemmPfS1_ff_param_0,
	.param .u64 _Z19computePressureImplP8ParticlemmPfS1_ff_param_1,
	.param .u64 _Z19computePressureImplP8ParticlemmPfS1_ff_param_2,
	.param .u64 .ptr .align 1 _Z19computePressureImplP8ParticlemmPfS1_ff_param_3,
	.param .u64 .ptr .align 1 _Z19computePressureImplP8ParticlemmPfS1_ff_param_4,
	.param .f32 _Z19computePressureImplP8ParticlemmPfS1_ff_param_5,
	.param .f32 _Z19computePressureImplP8ParticlemmPfS1_ff_param_6
)
{
	.reg .pred 	%p<24>;
	.reg .b32 	%r<21>;
	.reg .b32 	%f<45>;
	.reg .b64 	%rd<48>;

	ld.param.u64 	%rd14, [_Z19computePressureImplP8ParticlemmPfS1_ff_param_0];
	ld.param.u64 	%rd11, [_Z19computePressureImplP8ParticlemmPfS1_ff_param_1];
	ld.param.u64 	%rd12, [_Z19computePressureImplP8ParticlemmPfS1_ff_param_2];
	ld.param.u64 	%rd13, [_Z19computePressureImplP8ParticlemmPfS1_ff_param_3];
	ld.param.u64 	%rd15, [_Z19computePressureImplP8ParticlemmPfS1_ff_param_4];
	ld.param.f32 	%f23, [_Z19computePressureImplP8ParticlemmPfS1_ff_param_5];
	cvta.to.global.u64 	%rd1, %rd15;
	cvta.to.global.u64 	%rd2, %rd14;
	mov.u32 	%r3, %ctaid.x;
	mov.u32 	%r4, %ntid.x;
	mov.u32 	%r5, %tid.x;
	mad.lo.s32 	%r6, %r3, %r4, %r5;
	mov.u32 	%r7, %ctaid.y;
	mov.u32 	%r8, %ntid.y;
	mov.u32 	%r9, %tid.y;
	mad.lo.s32 	%r10, %r7, %r8, %r9;
	cvt.u64.u32 	%rd3, %r10;
	mul.lo.s64 	%rd4, %rd11, %rd3;
	cvt.s64.s32 	%rd5, %r6;
	add.s64 	%rd6, %rd4, %rd5;
	mad.lo.s64 	%rd16, %rd6, 20, %rd2;
	ld.global.f32 	%f24, [%rd16];
	neg.f32 	%f36, %f24;
	ld.global.f32 	%f25, [%rd16+4];
	neg.f32 	%f39, %f25;
	add.s32 	%r1, %r6, 1;
	cvt.s64.s32 	%rd17, %r1;
	setp.gt.u64 	%p4, %rd11, %rd17;
	setp.gt.s32 	%p5, %r6, -2;
	setp.gt.u64 	%p6, %rd12, %rd3;
	and.pred  	%p7, %p4, %p6;
	and.pred  	%p1, %p7, %p5;
	not.pred 	%p8, %p1;
	mov.f32 	%f35, %f36;
	@%p8 bra 	$L__BB4_2;
	cvt.u64.u32 	%rd18, %r1;
	add.s64 	%rd19, %rd4, %rd18;
	mad.lo.s64 	%rd20, %rd19, 20, %rd2;
	ld.global.f32 	%f35, [%rd20];
$L__BB4_2:
	cvt.u32.u64 	%r11, %rd5;
	add.s32 	%r2, %r11, -1;
	cvt.s64.s32 	%rd21, %r2;
	setp.gt.u64 	%p10, %rd11, %rd21;
	setp.gt.s32 	%p11, %r11, 0;
	and.pred  	%p12, %p10, %p6;
	and.pred  	%p2, %p12, %p11;
	not.pred 	%p13, %p2;
	@%p13 bra 	$L__BB4_4;
	cvt.u64.u32 	%rd22, %r2;
	add.s64 	%rd23, %rd4, %rd22;
	mad.lo.s64 	%rd24, %rd23, 20, %rd2;
	ld.global.f32 	%f36, [%rd24];
$L__BB4_4:
	setp.gt.u64 	%p14, %rd11, %rd5;
	setp.gt.s32 	%p15, %r11, -1;
	and.pred  	%p3, %p15, %p14;
	not.pred 	%p16, %p3;
	mov.f32 	%f38, %f39;
	@%p16 bra 	$L__BB4_9;
	cvt.u32.u64 	%r13, %rd3;
	add.s32 	%r14, %r13, 1;
	cvt.u64.u32 	%rd7, %r14;
	setp.le.u64 	%p17, %rd12, %rd7;
	mov.f32 	%f38, %f39;
	@%p17 bra 	$L__BB4_7;
	mad.lo.s64 	%rd25, %rd11, %rd7, %rd5;
	mad.lo.s64 	%rd26, %rd25, 20, %rd2;
	ld.global.f32 	%f38, [%rd26+4];
$L__BB4_7:
	add.s32 	%r16, %r13, -1;
	cvt.s64.s32 	%rd8, %r16;
	setp.le.u64 	%p18, %rd12, %rd8;
	@%p18 bra 	$L__BB4_9;
	mad.lo.s64 	%rd27, %rd11, %rd8, %rd5;
	mad.lo.s64 	%rd28, %rd27, 20, %rd2;
	ld.global.f32 	%f39, [%rd28+4];
$L__BB4_9:
	sub.f32 	%f26, %f35, %f36;
	add.f32 	%f27, %f26, %f38;
	sub.f32 	%f12, %f27, %f39;
	shl.b64 	%rd29, %rd6, 2;
	add.s64 	%rd30, %rd1, %rd29;
	ld.global.f32 	%f44, [%rd30];
	mov.f32 	%f41, %f44;
	mov.f32 	%f42, %f44;
	@%p16 bra 	$L__BB4_14;
	cvt.u32.u64 	%r17, %rd3;
	add.s32 	%r18, %r17, -1;
	cvt.s64.s32 	%rd9, %r18;
	setp.le.u64 	%p20, %rd12, %rd9;
	mov.f32 	%f41, %f44;
	@%p20 bra 	$L__BB4_12;
	mad.lo.s64 	%rd31, %rd11, %rd9, %rd5;
	shl.b64 	%rd32, %rd31, 2;
	add.s64 	%rd33, %rd1, %rd32;
	ld.global.f32 	%f41, [%rd33];
$L__BB4_12:
	add.s32 	%r20, %r17, 1;
	cvt.u64.u32 	%rd10, %r20;
	setp.le.u64 	%p21, %rd12, %rd10;
	mov.f32 	%f42, %f44;
	@%p21 bra 	$L__BB4_14;
	mad.lo.s64 	%rd34, %rd11, %rd10, %rd5;
	shl.b64 	%rd35, %rd34, 2;
	add.s64 	%rd36, %rd1, %rd35;
	ld.global.f32 	%f42, [%rd36];
$L__BB4_14:
	mov.f32 	%f43, %f44;
	@%p13 bra 	$L__BB4_16;
	cvt.u64.u32 	%rd37, %r2;
	add.s64 	%rd38, %rd4, %rd37;
	shl.b64 	%rd39, %rd38, 2;
	add.s64 	%rd40, %rd1, %rd39;
	ld.global.f32 	%f43, [%rd40];
$L__BB4_16:
	@%p8 bra 	$L__BB4_18;
	cvt.u64.u32 	%rd41, %r1;
	add.s64 	%rd42, %rd4, %rd41;
	shl.b64 	%rd43, %rd42, 2;
	add.s64 	%rd44, %rd1, %rd43;
	ld.global.f32 	%f44, [%rd44];
$L__BB4_18:
	mul.f32 	%f28, %f12, 0fBF000000;
	cvta.to.global.u64 	%rd45, %rd13;
	add.f32 	%f29, %f41, %f42;
	add.f32 	%f30, %f29, %f43;
	add.f32 	%f31, %f30, %f44;
	mul.f32 	%f32, %f23, %f23;
	fma.rn.f32 	%f33, %f32, %f28, %f31;
	mul.f32 	%f34, %f33, 0f3E800000;
	add.s64 	%rd47, %rd45, %rd29;
	st.global.f32 	[%rd47], %f34;
	ret;

}
	// .globl	_Z7projectP8ParticlemmPf
.visible .entry _Z7projectP8ParticlemmPf(
	.param .u64 .ptr .align 1 _Z7projectP8ParticlemmPf_param_0,
	.param .u64 _Z7projectP8ParticlemmPf_param_1,
	.param .u64 _Z7projectP8ParticlemmPf_param_2,
	.param .u64 .ptr .align 1 _Z7projectP8ParticlemmPf_param_3
)
{
	.reg .pred 	%p<16>;
	.reg .b32 	%r<17>;
	.reg .b32 	%f<24>;
	.reg .b64 	%rd<32>;

	ld.param.u64 	%rd10, [_Z7projectP8ParticlemmPf_param_0];
	ld.param.u64 	%rd8, [_Z7projectP8ParticlemmPf_param_1];
	ld.param.u64 	%rd9, [_Z7projectP8ParticlemmPf_param_2];
	ld.param.u64 	%rd11, [_Z7projectP8ParticlemmPf_param_3];
	cvta.to.global.u64 	%rd12, %rd10;
	cvta.to.global.u64 	%rd1, %rd11;
	mov.u32 	%r3, %ctaid.x;
	mov.u32 	%r4, %ntid.x;
	mov.u32 	%r5, %tid.x;
	mad.lo.s32 	%r6, %r3, %r4, %r5;
	mov.u32 	%r7, %ctaid.y;
	mov.u32 	%r8, %ntid.y;
	mov.u32 	%r9, %tid.y;
	mad.lo.s32 	%r10, %r7, %r8, %r9;
	cvt.u64.u32 	%rd2, %r10;
	mul.lo.s64 	%rd3, %rd8, %rd2;
	cvt.s64.s32 	%rd4, %r6;
	add.s64 	%rd13, %rd3, %rd4;
	mad.lo.s64 	%rd5, %rd13, 20, %rd12;
	shl.b64 	%rd14, %rd13, 2;
	add.s64 	%rd15, %rd1, %rd14;
	ld.global.f32 	%f23, [%rd15];
	add.s32 	%r1, %r6, 1;
	cvt.s64.s32 	%rd16, %r1;
	setp.le.u64 	%p1, %rd8, %rd16;
	setp.lt.s32 	%p2, %r6, -1;
	setp.le.u64 	%p3, %rd9, %rd2;
	or.pred  	%p4, %p1, %p3;
	or.pred  	%p5, %p4, %p2;
	mov.f32 	%f19, %f23;
	@%p5 bra 	$L__BB5_2;
	cvt.u64.u32 	%rd17, %r1;
	add.s64 	%rd18, %rd3, %rd17;
	shl.b64 	%rd19, %rd18, 2;
	add.s64 	%rd20, %rd1, %rd19;
	ld.global.f32 	%f19, [%rd20];
$L__BB5_2:
	cvt.u32.u64 	%r11, %rd4;
	setp.le.u64 	%p6, %rd9, %rd2;
	add.s32 	%r2, %r11, -1;
	cvt.s64.s32 	%rd21, %r2;
	setp.le.u64 	%p7, %rd8, %rd21;
	setp.lt.s32 	%p8, %r11, 1;
	or.pred  	%p9, %p7, %p6;
	or.pred  	%p10, %p9, %p8;
	mov.f32 	%f20, %f23;
	@%p10 bra 	$L__BB5_4;
	cvt.u64.u32 	%rd22, %r2;
	add.s64 	%rd23, %rd3, %rd22;
	shl.b64 	%rd24, %rd23, 2;
	add.s64 	%rd25, %rd1, %rd24;
	ld.global.f32 	%f20, [%rd25];
$L__BB5_4:
	setp.le.u64 	%p11, %rd8, %rd4;
	setp.lt.s32 	%p12, %r11, 0;
	or.pred  	%p13, %p12, %p11;
	mov.f32 	%f22, %f23;
	@%p13 bra 	$L__BB5_9;
	cvt.u32.u64 	%r13, %rd2;
	add.s32 	%r14, %r13, 1;
	cvt.u64.u32 	%rd6, %r14;
	setp.le.u64 	%p14, %rd9, %rd6;
	mov.f32 	%f22, %f23;
	@%p14 bra 	$L__BB5_7;
	mad.lo.s64 	%rd26, %rd8, %rd6, %rd4;
	shl.b64 	%rd27, %rd26, 2;
	add.s64 	%rd28, %rd1, %rd27;
	ld.global.f32 	%f22, [%rd28];
$L__BB5_7:
	add.s32 	%r16, %r13, -1;
	cvt.s64.s32 	%rd7, %r16;
	setp.le.u64 	%p15, %rd9, %rd7;
	@%p15 bra 	$L__BB5_9;
	mad.lo.s64 	%rd29, %rd8, %rd7, %rd4;
	shl.b64 	%rd30, %rd29, 2;
	add.s64 	%rd31, %rd1, %rd30;
	ld.global.f32 	%f23, [%rd31];
$L__BB5_9:
	sub.f32 	%f11, %f19, %f20;
	mul.f32 	%f12, %f11, 0f3F000000;
	sub.f32 	%f13, %f22, %f23;
	mul.f32 	%f14, %f13, 0f3F000000;
	ld.global.f32 	%f15, [%rd5];
	sub.f32 	%f16, %f15, %f12;
	ld.global.f32 	%f17, [%rd5+4];
	sub.f32 	%f18, %f17, %f14;
	st.global.f32 	[%rd5], %f16;
	st.global.f32 	[%rd5+4], %f18;
	ret;

}
	// .globl	_Z10applyForceP8Particlemm7Color3f4Vec2S2_if
.visible .entry _Z10applyForceP8Particlemm7Color3f4Vec2S2_if(
	.param .u64 .ptr .align 1 _Z10applyForceP8Particlemm7Color3f4Vec2S2_if_param_0,
	.param .u64 _Z10applyForceP8Particlemm7Color3f4Vec2S2_if_param_1,
	.param .u64 _Z10applyForceP8Particlemm7Color3f4Vec2S2_if_param_2,
	.param .align 4 .b8 _Z10applyForceP8Particlemm7Color3f4Vec2S2_if_param_3[12],
	.param .align 4 .b8 _Z10applyForceP8Particlemm7Color3f4Vec2S2_if_param_4[8],
	.param .align 4 .b8 _Z10applyForceP8Particlemm7Color3f4Vec2S2_if_param_5[8],
	.param .u32 _Z10applyForceP8Particlemm7Color3f4Vec2S2_if_param_6,
	.param .f32 _Z10applyForceP8Particlemm7Color3f4Vec2S2_if_param_7
)
{
	.reg .pred 	%p<19>;
	.reg .b32 	%r<34>;
	.reg .b32 	%f<170>;
	.reg .b64 	%rd<8>;

	ld.param.f32 	%f18, [_Z10applyForceP8Particlemm7Color3f4Vec2S2_if_param_4+4];
	ld.param.f32 	%f17, [_Z10applyForceP8Particlemm7Color3f4Vec2S2_if_param_4];
	ld.param.f32 	%f16, [_Z10applyForceP8Particlemm7Color3f4Vec2S2_if_param_3+8];
	ld.param.f32 	%f15, [_Z10applyForceP8Particlemm7Color3f4Vec2S2_if_param_3+4];
	ld.param.f32 	%f14, [_Z10applyForceP8Particlemm7Color3f4Vec2S2_if_param_3];
	ld.param.u64 	%rd1, [_Z10applyForceP8Particlemm7Color3f4Vec2S2_if_param_0];
	ld.param.f32 	%f1, [_Z10applyForceP8Particlemm7Color3f4Vec2S2_if_param_5+4];
	ld.param.f32 	%f21, [_Z10applyForceP8Particlemm7Color3f4Vec2S2_if_param_5];
	ld.param.u64 	%rd2, [_Z10applyForceP8Particlemm7Color3f4Vec2S2_if_param_1];
	ld.param.u32 	%r3, [_Z10applyForceP8Particlemm7Color3f4Vec2S2_if_param_6];
	ld.param.f32 	%f19, [_Z10applyForceP8Particlemm7Color3f4Vec2S2_if_param_7];
	mov.u32 	%r4, %ctaid.x;
	mov.u32 	%r5, %ntid.x;
	mov.u32 	%r6, %tid.x;
	mad.lo.s32 	%r1, %r4, %r5, %r6;
	mov.u32 	%r7, %ctaid.y;
	mov.u32 	%r8, %ntid.y;
	mov.u32 	%r9, %tid.y;
	mad.lo.s32 	%r2, %r7, %r8, %r9;
	cvt.rn.f32.s32 	%f22, %r1;
	sub.f32 	%f2, %f22, %f21;
	abs.f32 	%f3, %f2;
	setp.eq.f32 	%p1, %f2, 0f3F800000;
	mov.f32 	%f168, 0f3F800000;
	@%p1 bra 	$L__BB6_5;
	setp.num.f32 	%p2, %f3, %f3;
	@%p2 bra 	$L__BB6_3;
	mov.f32 	%f78, 0f40000000;
	add.rn.f32 	%f168, %f2, %f78;
	bra.uni 	$L__BB6_5;
$L__BB6_3:
	setp.lt.f32 	%p3, %f3, 0f00800000;
	mul.f32 	%f23, %f3, 0f4B800000;
	selp.f32 	%f24, %f23, %f3, %p3;
	mov.b32 	%r10, %f24;
	add.s32 	%r11, %r10, -1060439283;
	and.b32  	%r12, %r11, -8388608;
	sub.s32 	%r13, %r10, %r12;
	mov.b32 	%f25, %r13;
	cvt.rn.f32.s32 	%f26, %r12;
	selp.f32 	%f27, 0fC1C00000, 0f00000000, %p3;
	fma.rn.f32 	%f28, %f26, 0f34000000, %f27;
	add.f32 	%f29, %f25, 0fBF800000;
	add.f32 	%f30, %f25, 0f3F800000;
	rcp.approx.ftz.f32 	%f31, %f30;
	add.f32 	%f32, %f29, %f29;
	mul.f32 	%f33, %f32, %f31;
	mul.f32 	%f34, %f33, %f33;
	neg.f32 	%f35, %f33;
	sub.f32 	%f36, %f29, %f33;
	add.f32 	%f37, %f36, %f36;
	fma.rn.f32 	%f38, %f35, %f29, %f37;
	mul.rn.f32 	%f39, %f31, %f38;
	fma.rn.f32 	%f40, %f34, 0f3A2C32E4, 0f3B52E7DB;
	fma.rn.f32 	%f41, %f40, %f34, 0f3C93BB73;
	fma.rn.f32 	%f42, %f41, %f34, 0f3DF6384F;
	mul.rn.f32 	%f43, %f42, %f34;
	fma.rn.f32 	%f44, %f33, 0f3FB8AA3B, %f28;
	mul.f32 	%f45, %f43, 0f40400000;
	sub.f32 	%f46, %f28, %f44;
	fma.rn.f32 	%f47, %f33, 0f3FB8AA3B, %f46;
	fma.rn.f32 	%f48, %f39, 0f3FB8AA3B, %f47;
	fma.rn.f32 	%f49, %f33, 0f32A55E34, %f48;
	fma.rn.f32 	%f50, %f45, %f39, %f49;
	fma.rn.f32 	%f51, %f43, %f33, %f50;
	add.rn.f32 	%f52, %f44, %f51;
	mov.f32 	%f53, 0f40000000;
	mul.rn.f32 	%f54, %f52, %f53;
	cvt.rni.f32.f32 	%f55, %f54;
	sub.f32 	%f56, %f54, %f55;
	neg.f32 	%f57, %f54;
	fma.rn.f32 	%f58, %f52, 0f40000000, %f57;
	neg.f32 	%f59, %f44;
	add.rn.f32 	%f60, %f52, %f59;
	neg.f32 	%f61, %f60;
	add.rn.f32 	%f62, %f51, %f61;
	fma.rn.f32 	%f63, %f62, 0f40000000, %f58;
	add.f32 	%f64, %f56, %f63;
	setp.gt.f32 	%p4, %f55, 0f00000000;
	selp.b32 	%r14, 0, -2097152000, %p4;
	setp.neu.f32 	%p5, %f2, 0f00000000;
	setp.neu.f32 	%p6, %f3, 0f7F800000;
	setp.lt.f32 	%p7, %f54, 0f00000000;
	selp.f32 	%f65, 0f00000000, 0f7F800000, %p7;
	abs.f32 	%f66, %f54;
	setp.gt.f32 	%p8, %f66, 0f43180000;
	cvt.rzi.s32.f32 	%r15, %f55;
	shl.b32 	%r16, %r15, 23;
	sub.s32 	%r17, %r16, %r14;
	mov.b32 	%f67, %r17;
	add.s32 	%r18, %r14, 2130706432;
	mov.b32 	%f68, %r18;
	fma.rn.f32 	%f69, %f64, 0f391FCB8E, 0f3AAF85ED;
	fma.rn.f32 	%f70, %f69, %f64, 0f3C1D9856;
	fma.rn.f32 	%f71, %f70, %f64, 0f3D6357BB;
	fma.rn.f32 	%f72, %f71, %f64, 0f3E75FDEC;
	fma.rn.f32 	%f73, %f72, %f64, 0f3F317218;
	fma.rn.f32 	%f74, %f73, %f64, 0f3F800000;
	mul.f32 	%f75, %f74, %f68;
	mul.f32 	%f76, %f75, %f67;
	selp.f32 	%f168, %f65, %f76, %p8;
	and.pred  	%p9, %p5, %p6;
	@%p9 bra 	$L__BB6_5;
	add.f32 	%f77, %f2, %f2;
	mov.b32 	%r19, %f77;
	and.b32  	%r20, %r19, 2147483647;
	mov.b32 	%f168, %r20;
$L__BB6_5:
	cvt.rn.f32.u32 	%f80, %r2;
	sub.f32 	%f8, %f80, %f1;
	abs.f32 	%f9, %f8;
	setp.eq.f32 	%p10, %f8, 0f3F800000;
	mov.f32 	%f169, 0f3F800000;
	@%p10 bra 	$L__BB6_10;
	setp.num.f32 	%p11, %f9, %f9;
	@%p11 bra 	$L__BB6_8;
	mov.f32 	%f136, 0f40000000;
	add.rn.f32 	%f169, %f8, %f136;
	bra.uni 	$L__BB6_10;
$L__BB6_8:
	setp.lt.f32 	%p12, %f9, 0f00800000;
	mul.f32 	%f81, %f9, 0f4B800000;
	selp.f32 	%f82, %f81, %f9, %p12;
	mov.b32 	%r21, %f82;
	add.s32 	%r22, %r21, -1060439283;
	and.b32  	%r23, %r22, -8388608;
	sub.s32 	%r24, %r21, %r23;
	mov.b32 	%f83, %r24;
	cvt.rn.f32.s32 	%f84, %r23;
	selp.f32 	%f85, 0fC1C00000, 0f00000000, %p12;
	fma.rn.f32 	%f86, %f84, 0f34000000, %f85;
	add.f32 	%f87, %f83, 0fBF800000;
	add.f32 	%f88, %f83, 0f3F800000;
	rcp.approx.ftz.f32 	%f89, %f88;
	add.f32 	%f90, %f87, %f87;
	mul.f32 	%f91, %f90, %f89;
	mul.f32 	%f92, %f91, %f91;
	neg.f32 	%f93, %f91;
	sub.f32 	%f94, %f87, %f91;
	add.f32 	%f95, %f94, %f94;
	fma.rn.f32 	%f96, %f93, %f87, %f95;
	mul.rn.f32 	%f97, %f89, %f96;
	fma.rn.f32 	%f98, %f92, 0f3A2C32E4, 0f3B52E7DB;
	fma.rn.f32 	%f99, %f98, %f92, 0f3C93BB73;
	fma.rn.f32 	%f100, %f99, %f92, 0f3DF6384F;
	mul.rn.f32 	%f101, %f100, %f92;
	fma.rn.f32 	%f102, %f91, 0f3FB8AA3B, %f86;
	mul.f32 	%f103, %f101, 0f40400000;
	sub.f32 	%f104, %f86, %f102;
	fma.rn.f32 	%f105, %f91, 0f3FB8AA3B, %f104;
	fma.rn.f32 	%f106, %f97, 0f3FB8AA3B, %f105;
	fma.rn.f32 	%f107, %f91, 0f32A55E34, %f106;
	fma.rn.f32 	%f108, %f103, %f97, %f107;
	fma.rn.f32 	%f109, %f101, %f91, %f108;
	add.rn.f32 	%f110, %f102, %f109;
	mov.f32 	%f111, 0f40000000;
	mul.rn.f32 	%f112, %f110, %f111;
	cvt.rni.f32.f32 	%f113, %f112;
	sub.f32 	%f114, %f112, %f113;
	neg.f32 	%f115, %f112;
	fma.rn.f32 	%f116, %f110, 0f40000000, %f115;
	neg.f32 	%f117, %f102;
	add.rn.f32 	%f118, %f110, %f117;
	neg.f32 	%f119, %f118;
	add.rn.f32 	%f120, %f109, %f119;
	fma.rn.f32 	%f121, %f120, 0f40000000, %f116;
	add.f32 	%f122, %f114, %f121;
	setp.gt.f32 	%p13, %f113, 0f00000000;
	selp.b32 	%r25, 0, -2097152000, %p13;
	setp.neu.f32 	%p14, %f8, 0f00000000;
	setp.neu.f32 	%p15, %f9, 0f7F800000;
	setp.lt.f32 	%p16, %f112, 0f00000000;
	selp.f32 	%f123, 0f00000000, 0f7F800000, %p16;
	abs.f32 	%f124, %f112;
	setp.gt.f32 	%p17, %f124, 0f43180000;
	cvt.rzi.s32.f32 	%r26, %f113;
	shl.b32 	%r27, %r26, 23;
	sub.s32 	%r28, %r27, %r25;
	mov.b32 	%f125, %r28;
	add.s32 	%r29, %r25, 2130706432;
	mov.b32 	%f126, %r29;
	fma.rn.f32 	%f127, %f122, 0f391FCB8E, 0f3AAF85ED;
	fma.rn.f32 	%f128, %f127, %f122, 0f3C1D9856;
	fma.rn.f32 	%f129, %f128, %f122, 0f3D6357BB;
	fma.rn.f32 	%f130, %f129, %f122, 0f3E75FDEC;
	fma.rn.f32 	%f131, %f130, %f122, 0f3F317218;
	fma.rn.f32 	%f132, %f131, %f122, 0f3F800000;
	mul.f32 	%f133, %f132, %f126;
	mul.f32 	%f134, %f133, %f125;
	selp.f32 	%f169, %f123, %f134, %p17;
	and.pred  	%p18, %p14, %p15;
	@%p18 bra 	$L__BB6_10;
	add.f32 	%f135, %f8, %f8;
	mov.b32 	%r30, %f135;
	and.b32  	%r31, %r30, 2147483647;
	mov.b32 	%f169, %r31;
$L__BB6_10:
	cvta.to.global.u64 	%rd3, %rd1;
	add.f32 	%f137, %f168, %f169;
	neg.f32 	%f138, %f137;
	cvt.rn.f32.s32 	%f139, %r3;
	div.rn.f32 	%f140, %f138, %f139;
	fma.rn.f32 	%f141, %f140, 0f3BBB989D, 0f3F000000;
	cvt.sat.f32.f32 	%f142, %f141;
	mov.f32 	%f143, 0f4B400001;
	mov.f32 	%f144, 0f437C0000;
	fma.rm.f32 	%f145, %f142, %f144, %f143;
	add.f32 	%f146, %f145, 0fCB40007F;
	neg.f32 	%f147, %f146;
	fma.rn.f32 	%f148, %f140, 0f3FB8AA3B, %f147;
	fma.rn.f32 	%f149, %f140, 0f32A57060, %f148;
	mov.b32 	%r32, %f145;
	shl.b32 	%r33, %r32, 23;
	mov.b32 	%f150, %r33;
	ex2.approx.ftz.f32 	%f151, %f149;
	mul.f32 	%f152, %f151, %f150;
	mul.f32 	%f153, %f17, %f19;
	mul.f32 	%f154, %f18, %f19;
	cvt.u64.u32 	%rd4, %r2;
	cvt.s64.s32 	%rd5, %r1;
	mad.lo.s64 	%rd6, %rd2, %rd4, %rd5;
	mad.lo.s64 	%rd7, %rd6, 20, %rd3;
	ld.global.f32 	%f155, [%rd7];
	fma.rn.f32 	%f156, %f153, %f152, %f155;
	ld.global.f32 	%f157, [%rd7+4];
	fma.rn.f32 	%f158, %f154, %f152, %f157;
	st.global.f32 	[%rd7], %f156;
	st.global.f32 	[%rd7+4], %f158;
	ld.global.f32 	%f159, [%rd7+8];
	ld.global.f32 	%f160, [%rd7+12];
	ld.global.f32 	%f161, [%rd7+16];
	fma.rn.f32 	%f162, %f14, %f152, %f159;
	fma.rn.f32 	%f163, %f15, %f152, %f160;
	fma.rn.f32 	%f164, %f16, %f152, %f161;
	min.f32 	%f165, %f162, 0f3F800000;
	st.global.f32 	[%rd7+8], %f165;
	min.f32 	%f166, %f163, 0f3F800000;
	st.global.f32 	[%rd7+12], %f166;
	min.f32 	%f167, %f164, 0f3F800000;
	st.global.f32 	[%rd7+16], %f167;
	ret;

}
	// .globl	_Z16computeVorticityPfP8Particlemm
.visible .entry _Z16computeVorticityPfP8Particlemm(
	.param .u64 .ptr .align 1 _Z16computeVorticityPfP8Particlemm_param_0,
	.param .u64 .ptr .align 1 _Z16computeVorticityPfP8Particlemm_param_1,
	.param .u64 _Z16computeVorticityPfP8Particlemm_param_2,
	.param .u64 _Z16computeVorticityPfP8Particlemm_param_3
)
{
	.reg .pred 	%p<16>;
	.reg .b32 	%r<17>;
	.reg .b32 	%f<23>;
	.reg .b64 	%rd<28>;

	ld.param.u64 	%rd8, [_Z16computeVorticityPfP8Particlemm_param_0];
	ld.param.u64 	%rd11, [_Z16computeVorticityPfP8Particlemm_param_1];
	ld.param.u64 	%rd9, [_Z16computeVorticityPfP8Particlemm_param_2];
	ld.param.u64 	%rd10, [_Z16computeVorticityPfP8Particlemm_param_3];
	cvta.to.global.u64 	%rd1, %rd11;
	mov.u32 	%r3, %ctaid.x;
	mov.u32 	%r4, %ntid.x;
	mov.u32 	%r5, %tid.x;
	mad.lo.s32 	%r6, %r3, %r4, %r5;
	mov.u32 	%r7, %ctaid.y;
	mov.u32 	%r8, %ntid.y;
	mov.u32 	%r9, %tid.y;
	mad.lo.s32 	%r10, %r7, %r8, %r9;
	cvt.u64.u32 	%rd2, %r10;
	mul.lo.s64 	%rd3, %rd9, %rd2;
	cvt.s64.s32 	%rd4, %r6;
	add.s64 	%rd5, %rd3, %rd4;
	mad.lo.s64 	%rd12, %rd5, 20, %rd1;
	ld.global.f32 	%f12, [%rd12];
	ld.global.f32 	%f13, [%rd12+4];
	neg.f32 	%f19, %f12;
	neg.f32 	%f22, %f13;
	add.s32 	%r1, %r6, 1;
	cvt.s64.s32 	%rd13, %r1;
	setp.le.u64 	%p1, %rd9, %rd13;
	setp.lt.s32 	%p2, %r6, -1;
	setp.le.u64 	%p3, %rd10, %rd2;
	or.pred  	%p4, %p1, %p3;
	or.pred  	%p5, %p4, %p2;
	mov.f32 	%f18, %f19;
	@%p5 bra 	$L__BB7_2;
	cvt.u64.u32 	%rd14, %r1;
	add.s64 	%rd15, %rd3, %rd14;
	mad.lo.s64 	%rd16, %rd15, 20, %rd1;
	ld.global.f32 	%f18, [%rd16];
$L__BB7_2:
	cvt.u32.u64 	%r11, %rd4;
	setp.le.u64 	%p6, %rd10, %rd2;
	add.s32 	%r2, %r11, -1;
	cvt.s64.s32 	%rd17, %r2;
	setp.le.u64 	%p7, %rd9, %rd17;
	setp.lt.s32 	%p8, %r11, 1;
	or.pred  	%p9, %p7, %p6;
	or.pred  	%p10, %p9, %p8;
	@%p10 bra 	$L__BB7_4;
	cvt.u64.u32 	%rd18, %r2;
	add.s64 	%rd19, %rd3, %rd18;
	mad.lo.s64 	%rd20, %rd19, 20, %rd1;
	ld.global.f32 	%f19, [%rd20];
$L__BB7_4:
	setp.le.u64 	%p11, %rd9, %rd4;
	setp.lt.s32 	%p12, %r11, 0;
	or.pred  	%p13, %p12, %p11;
	mov.f32 	%f21, %f22;
	@%p13 bra 	$L__BB7_9;
	cvt.u32.u64 	%r13, %rd2;
	add.s32 	%r14, %r13, 1;
	cvt.u64.u32 	%rd6, %r14;
	setp.le.u64 	%p14, %rd10, %rd6;
	mov.f32 	%f21, %f22;
	@%p14 bra 	$L__BB7_7;
	mad.lo.s64 	%rd21, %rd9, %rd6, %rd4;
	mad.lo.s64 	%rd22, %rd21, 20, %rd1;
	ld.global.f32 	%f21, [%rd22+4];
$L__BB7_7:
	add.s32 	%r16, %r13, -1;
	cvt.s64.s32 	%rd7, %r16;
	setp.le.u64 	%p15, %rd10, %rd7;
	@%p15 bra 	$L__BB7_9;
	mad.lo.s64 	%rd23, %rd9, %rd7, %rd4;
	mad.lo.s64 	%rd24, %rd23, 20, %rd1;
	ld.global.f32 	%f22, [%rd24+4];
$L__BB7_9:
	cvta.to.global.u64 	%rd25, %rd8;
	sub.f32 	%f14, %f21, %f22;
	sub.f32 	%f15, %f18, %f19;
	sub.f32 	%f16, %f14, %f15;
	mul.f32 	%f17, %f16, 0f3F000000;
	shl.b64 	%rd26, %rd5, 2;
	add.s64 	%rd27, %rd25, %rd26;
	st.global.f32 	[%rd27], %f17;
	ret;

}
	// .globl	_Z14applyVorticityP8ParticleS0_Pfmmff
.visible .entry _Z14applyVorticityP8ParticleS0_Pfmmff(
	.param .u64 .ptr .align 1 _Z14applyVorticityP8ParticleS0_Pfmmff_param_0,
	.param .u64 .ptr .align 1 _Z14applyVorticityP8ParticleS0_Pfmmff_param_1,
	.param .u64 .ptr .align 1 _Z14applyVorticityP8ParticleS0_Pfmmff_param_2,
	.param .u64 _Z14applyVorticityP8ParticleS0_Pfmmff_param_3,
	.param .u64 _Z14applyVorticityP8ParticleS0_Pfmmff_param_4,
	.param .f32 _Z14applyVorticityP8ParticleS0_Pfmmff_param_5,
	.param .f32 _Z14applyVorticityP8ParticleS0_Pfmmff_param_6
)
{
	.reg .pred 	%p<16>;
	.reg .b32 	%r<17>;
	.reg .b32 	%f<45>;
	.reg .b64 	%rd<36>;

	ld.param.u64 	%rd11, [_Z14applyVorticityP8ParticleS0_Pfmmff_param_0];
	ld.param.u64 	%rd12, [_Z14applyVorticityP8ParticleS0_Pfmmff_param_1];
	ld.param.u64 	%rd13, [_Z14applyVorticityP8ParticleS0_Pfmmff_param_2];
	ld.param.u64 	%rd9, [_Z14applyVorticityP8ParticleS0_Pfmmff_param_3];
	ld.param.u64 	%rd10, [_Z14applyVorticityP8ParticleS0_Pfmmff_param_4];
	ld.param.f32 	%f11, [_Z14applyVorticityP8ParticleS0_Pfmmff_param_5];
	ld.param.f32 	%f12, [_Z14applyVorticityP8ParticleS0_Pfmmff_param_6];
	cvta.to.global.u64 	%rd14, %rd11;
	cvta.to.global.u64 	%rd15, %rd12;
	cvta.to.global.u64 	%rd1, %rd13;
	mov.u32 	%r3, %ctaid.x;
	mov.u32 	%r4, %ntid.x;
	mov.u32 	%r5, %tid.x;
	mad.lo.s32 	%r6, %r3, %r4, %r5;
	mov.u32 	%r7, %ctaid.y;
	mov.u32 	%r8, %ntid.y;
	mov.u32 	%r9, %tid.y;
	mad.lo.s32 	%r10, %r7, %r8, %r9;
	cvt.u64.u32 	%rd2, %r10;
	mul.lo.s64 	%rd3, %rd9, %rd2;
	cvt.s64.s32 	%rd4, %r6;
	add.s64 	%rd16, %rd3, %rd4;
	mul.lo.s64 	%rd17, %rd16, 20;
	add.s64 	%rd5, %rd15, %rd17;
	add.s64 	%rd6, %rd14, %rd17;
	shl.b64 	%rd18, %rd16, 2;
	add.s64 	%rd19, %rd1, %rd18;
	ld.global.f32 	%f1, [%rd19];
	add.s32 	%r1, %r6, 1;
	cvt.s64.s32 	%rd20, %r1;
	setp.le.u64 	%p1, %rd9, %rd20;
	setp.lt.s32 	%p2, %r6, -1;
	setp.le.u64 	%p3, %rd10, %rd2;
	or.pred  	%p4, %p1, %p3;
	or.pred  	%p5, %p4, %p2;
	mov.f32 	%f40, %f1;
	@%p5 bra 	$L__BB8_2;
	cvt.u64.u32 	%rd21, %r1;
	add.s64 	%rd22, %rd3, %rd21;
	shl.b64 	%rd23, %rd22, 2;
	add.s64 	%rd24, %rd1, %rd23;
	ld.global.f32 	%f40, [%rd24];
$L__BB8_2:
	cvt.u32.u64 	%r11, %rd4;
	setp.le.u64 	%p6, %rd10, %rd2;
	add.s32 	%r2, %r11, -1;
	cvt.s64.s32 	%rd25, %r2;
	setp.le.u64 	%p7, %rd9, %rd25;
	setp.lt.s32 	%p8, %r11, 1;
	or.pred  	%p9, %p7, %p6;
	or.pred  	%p10, %p9, %p8;
	mov.f32 	%f41, %f1;
	@%p10 bra 	$L__BB8_4;
	cvt.u64.u32 	%rd26, %r2;
	add.s64 	%rd27, %rd3, %rd26;
	shl.b64 	%rd28, %rd27, 2;
	add.s64 	%rd29, %rd1, %rd28;
	ld.global.f32 	%f41, [%rd29];
$L__BB8_4:
	setp.le.u64 	%p11, %rd9, %rd4;
	setp.lt.s32 	%p12, %r11, 0;
	or.pred  	%p13, %p12, %p11;
	mov.f32 	%f43, %f1;
	mov.f32 	%f44, %f1;
	@%p13 bra 	$L__BB8_9;
	cvt.u32.u64 	%r13, %rd2;
	add.s32 	%r14, %r13, 1;
	cvt.u64.u32 	%rd7, %r14;
	setp.le.u64 	%p14, %rd10, %rd7;
	mov.f32 	%f43, %f1;
	@%p14 bra 	$L__BB8_7;
	mad.lo.s64 	%rd30, %rd9, %rd7, %rd4;
	shl.b64 	%rd31, %rd30, 2;
	add.s64 	%rd32, %rd1, %rd31;
	ld.global.f32 	%f43, [%rd32];
$L__BB8_7:
	add.s32 	%r16, %r13, -1;
	cvt.s64.s32 	%rd8, %r16;
	setp.le.u64 	%p15, %rd10, %rd8;
	mov.f32 	%f44, %f1;
	@%p15 bra 	$L__BB8_9;
	mad.lo.s64 	%rd33, %rd9, %rd8, %rd4;
	shl.b64 	%rd34, %rd33, 2;
	add.s64 	%rd35, %rd1, %rd34;
	ld.global.f32 	%f44, [%rd35];
$L__BB8_9:
	abs.f32 	%f13, %f40;
	abs.f32 	%f14, %f41;
	sub.f32 	%f15, %f13, %f14;
	mul.f32 	%f16, %f15, 0f3F000000;
	abs.f32 	%f17, %f43;
	abs.f32 	%f18, %f44;
	sub.f32 	%f19, %f17, %f18;
	mul.f32 	%f20, %f19, 0f3F000000;
	mul.f32 	%f21, %f20, %f20;
	fma.rn.f32 	%f22, %f16, %f16, %f21;
	sqrt.rn.f32 	%f23, %f22;
	add.f32 	%f24, %f23, 0f3727C5AC;
	rcp.rn.f32 	%f25, %f24;
	mul.f32 	%f26, %f16, %f25;
	mul.f32 	%f27, %f25, %f20;
	mul.f32 	%f28, %f1, %f26;
	mul.f32 	%f29, %f1, %f27;
	mul.f32 	%f30, %f11, %f28;
	mul.f32 	%f31, %f11, %f29;
	ld.global.f32 	%f32, [%rd5];
	ld.global.f32 	%f33, [%rd5+4];
	ld.global.f32 	%f34, [%rd5+8];
	ld.global.f32 	%f35, [%rd5+12];
	ld.global.f32 	%f36, [%rd5+16];
	st.global.f32 	[%rd6+8], %f34;
	st.global.f32 	[%rd6+12], %f35;
	st.global.f32 	[%rd6+16], %f36;
	mul.f32 	%f37, %f12, %f31;
	fma.rn.f32 	%f38, %f12, %f30, %f32;
	sub.f32 	%f39, %f33, %f37;
	st.global.f32 	[%rd6], %f38;
	st.global.f32 	[%rd6+4], %f39;
	ret;

}
	// .globl	_Z10applyBloomPhmmiiff
.visible .entry _Z10applyBloomPhmmiiff(
	.param .u64 .ptr .align 1 _Z10applyBloomPhmmiiff_param_0,
	.param .u64 _Z10applyBloomPhmmiiff_param_1,
	.param .u64 _Z10applyBloomPhmmiiff_param_2,
	.param .u32 _Z10applyBloomPhmmiiff_param_3,
	.param .u32 _Z10applyBloomPhmmiiff_param_4,
	.param .f32 _Z10applyBloomPhmmiiff_param_5,
	.param .f32 _Z10applyBloomPhmmiiff_param_6
)
{
	.reg .pred 	%p<32>;
	.reg .b16 	%rs<6>;
	.reg .b32 	%r<61>;
	.reg .b32 	%f<157>;
	.reg .b64 	%rd<5>;
	.reg .b64 	%fd<21>;

	ld.param.u64 	%rd1, [_Z10applyBloomPhmmiiff_param_0];
	ld.param.u32 	%r9, [_Z10applyBloomPhmmiiff_param_1];
	ld.param.u32 	%r10, [_Z10applyBloomPhmmiiff_param_3];
	ld.param.u32 	%r8, [_Z10applyBloomPhmmiiff_param_4];
	ld.param.f32 	%f14, [_Z10applyBloomPhmmiiff_param_5];
	ld.param.f32 	%f15, [_Z10applyBloomPhmmiiff_param_6];
	mov.u32 	%r11, %ctaid.x;
	mov.u32 	%r12, %ntid.x;
	mov.u32 	%r13, %tid.x;
	mad.lo.s32 	%r14, %r11, %r12, %r13;
	mov.u32 	%r15, %ctaid.y;
	mov.u32 	%r16, %ntid.y;
	mov.u32 	%r17, %tid.y;
	mad.lo.s32 	%r1, %r15, %r16, %r17;
	mad.lo.s32 	%r2, %r1, %r9, %r14;
	sub.s32 	%r3, %r14, %r10;
	cvt.rn.f32.s32 	%f1, %r3;
	abs.f32 	%f2, %f1;
	setp.eq.s32 	%p1, %r3, 1;
	mov.f32 	%f155, 0f3F800000;
	@%p1 bra 	$L__BB9_5;
	setp.num.f32 	%p2, %f2, %f2;
	@%p2 bra 	$L__BB9_3;
	mov.f32 	%f72, 0f40000000;
	add.rn.f32 	%f155, %f1, %f72;
	bra.uni 	$L__BB9_5;
$L__BB9_3:
	setp.lt.f32 	%p3, %f2, 0f00800000;
	mul.f32 	%f17, %f2, 0f4B800000;
	selp.f32 	%f18, %f17, %f2, %p3;
	mov.b32 	%r18, %f18;
	add.s32 	%r19, %r18, -1060439283;
	and.b32  	%r20, %r19, -8388608;
	sub.s32 	%r21, %r18, %r20;
	mov.b32 	%f19, %r21;
	cvt.rn.f32.s32 	%f20, %r20;
	selp.f32 	%f21, 0fC1C00000, 0f00000000, %p3;
	fma.rn.f32 	%f22, %f20, 0f34000000, %f21;
	add.f32 	%f23, %f19, 0fBF800000;
	add.f32 	%f24, %f19, 0f3F800000;
	rcp.approx.ftz.f32 	%f25, %f24;
	add.f32 	%f26, %f23, %f23;
	mul.f32 	%f27, %f26, %f25;
	mul.f32 	%f28, %f27, %f27;
	neg.f32 	%f29, %f27;
	sub.f32 	%f30, %f23, %f27;
	add.f32 	%f31, %f30, %f30;
	fma.rn.f32 	%f32, %f29, %f23, %f31;
	mul.rn.f32 	%f33, %f25, %f32;
	fma.rn.f32 	%f34, %f28, 0f3A2C32E4, 0f3B52E7DB;
	fma.rn.f32 	%f35, %f34, %f28, 0f3C93BB73;
	fma.rn.f32 	%f36, %f35, %f28, 0f3DF6384F;
	mul.rn.f32 	%f37, %f36, %f28;
	fma.rn.f32 	%f38, %f27, 0f3FB8AA3B, %f22;
	mul.f32 	%f39, %f37, 0f40400000;
	sub.f32 	%f40, %f22, %f38;
	fma.rn.f32 	%f41, %f27, 0f3FB8AA3B, %f40;
	fma.rn.f32 	%f42, %f33, 0f3FB8AA3B, %f41;
	fma.rn.f32 	%f43, %f27, 0f32A55E34, %f42;
	fma.rn.f32 	%f44, %f39, %f33, %f43;
	fma.rn.f32 	%f45, %f37, %f27, %f44;
	add.rn.f32 	%f46, %f38, %f45;
	mov.f32 	%f47, 0f40000000;
	mul.rn.f32 	%f48, %f46, %f47;
	cvt.rni.f32.f32 	%f49, %f48;
	sub.f32 	%f50, %f48, %f49;
	neg.f32 	%f51, %f48;
	fma.rn.f32 	%f52, %f46, 0f40000000, %f51;
	neg.f32 	%f53, %f38;
	add.rn.f32 	%f54, %f46, %f53;
	neg.f32 	%f55, %f54;
	add.rn.f32 	%f56, %f45, %f55;
	fma.rn.f32 	%f57, %f56, 0f40000000, %f52;
	add.f32 	%f58, %f50, %f57;
	setp.gt.f32 	%p4, %f49, 0f00000000;
	selp.b32 	%r22, 0, -2097152000, %p4;
	setp.ne.s32 	%p5, %r3, 0;
	setp.neu.f32 	%p6, %f2, 0f7F800000;
	setp.lt.f32 	%p7, %f48, 0f00000000;
	selp.f32 	%f59, 0f00000000, 0f7F800000, %p7;
	abs.f32 	%f60, %f48;
	setp.gt.f32 	%p8, %f60, 0f43180000;
	cvt.rzi.s32.f32 	%r23, %f49;
	shl.b32 	%r24, %r23, 23;
	sub.s32 	%r25, %r24, %r22;
	mov.b32 	%f61, %r25;
	add.s32 	%r26, %r22, 2130706432;
	mov.b32 	%f62, %r26;
	fma.rn.f32 	%f63, %f58, 0f391FCB8E, 0f3AAF85ED;
	fma.rn.f32 	%f64, %f63, %f58, 0f3C1D9856;
	fma.rn.f32 	%f65, %f64, %f58, 0f3D6357BB;
	fma.rn.f32 	%f66, %f65, %f58, 0f3E75FDEC;
	fma.rn.f32 	%f67, %f66, %f58, 0f3F317218;
	fma.rn.f32 	%f68, %f67, %f58, 0f3F800000;
	mul.f32 	%f69, %f68, %f62;
	mul.f32 	%f70, %f69, %f61;
	selp.f32 	%f155, %f59, %f70, %p8;
	and.pred  	%p9, %p5, %p6;
	@%p9 bra 	$L__BB9_5;
	add.f32 	%f71, %f1, %f1;
	mov.b32 	%r27, %f71;
	and.b32  	%r28, %r27, 2147483647;
	mov.b32 	%f155, %r28;
$L__BB9_5:
	sub.s32 	%r4, %r1, %r8;
	cvt.rn.f32.s32 	%f7, %r4;
	abs.f32 	%f8, %f7;
	setp.eq.s32 	%p10, %r4, 1;
	mov.f32 	%f156, 0f3F800000;
	@%p10 bra 	$L__BB9_10;
	setp.num.f32 	%p11, %f8, %f8;
	@%p11 bra 	$L__BB9_8;
	mov.f32 	%f129, 0f40000000;
	add.rn.f32 	%f156, %f7, %f129;
	bra.uni 	$L__BB9_10;
$L__BB9_8:
	setp.lt.f32 	%p12, %f8, 0f00800000;
	mul.f32 	%f74, %f8, 0f4B800000;
	selp.f32 	%f75, %f74, %f8, %p12;
	mov.b32 	%r29, %f75;
	add.s32 	%r30, %r29, -1060439283;
	and.b32  	%r31, %r30, -8388608;
	sub.s32 	%r32, %r29, %r31;
	mov.b32 	%f76, %r32;
	cvt.rn.f32.s32 	%f77, %r31;
	selp.f32 	%f78, 0fC1C00000, 0f00000000, %p12;
	fma.rn.f32 	%f79, %f77, 0f34000000, %f78;
	add.f32 	%f80, %f76, 0fBF800000;
	add.f32 	%f81, %f76, 0f3F800000;
	rcp.approx.ftz.f32 	%f82, %f81;
	add.f32 	%f83, %f80, %f80;
	mul.f32 	%f84, %f83, %f82;
	mul.f32 	%f85, %f84, %f84;
	neg.f32 	%f86, %f84;
	sub.f32 	%f87, %f80, %f84;
	add.f32 	%f88, %f87, %f87;
	fma.rn.f32 	%f89, %f86, %f80, %f88;
	mul.rn.f32 	%f90, %f82, %f89;
	fma.rn.f32 	%f91, %f85, 0f3A2C32E4, 0f3B52E7DB;
	fma.rn.f32 	%f92, %f91, %f85, 0f3C93BB73;
	fma.rn.f32 	%f93, %f92, %f85, 0f3DF6384F;
	mul.rn.f32 	%f94, %f93, %f85;
	fma.rn.f32 	%f95, %f84, 0f3FB8AA3B, %f79;
	mul.f32 	%f96, %f94, 0f40400000;
	sub.f32 	%f97, %f79, %f95;
	fma.rn.f32 	%f98, %f84, 0f3FB8AA3B, %f97;
	fma.rn.f32 	%f99, %f90, 0f3FB8AA3B, %f98;
	fma.rn.f32 	%f100, %f84, 0f32A55E34, %f99;
	fma.rn.f32 	%f101, %f96, %f90, %f100;
	fma.rn.f32 	%f102, %f94, %f84, %f101;
	add.rn.f32 	%f103, %f95, %f102;
	mov.f32 	%f104, 0f40000000;
	mul.rn.f32 	%f105, %f103, %f104;
	cvt.rni.f32.f32 	%f106, %f105;
	sub.f32 	%f107, %f105, %f106;
	neg.f32 	%f108, %f105;
	fma.rn.f32 	%f109, %f103, 0f40000000, %f108;
	neg.f32 	%f110, %f95;
	add.rn.f32 	%f111, %f103, %f110;
	neg.f32 	%f112, %f111;
	add.rn.f32 	%f113, %f102, %f112;
	fma.rn.f32 	%f114, %f113, 0f40000000, %f109;
	add.f32 	%f115, %f107, %f114;
	setp.gt.f32 	%p13, %f106, 0f00000000;
	selp.b32 	%r33, 0, -2097152000, %p13;
	setp.ne.s32 	%p14, %r4, 0;
	setp.neu.f32 	%p15, %f8, 0f7F800000;
	setp.lt.f32 	%p16, %f105, 0f00000000;
	selp.f32 	%f116, 0f00000000, 0f7F800000, %p16;
	abs.f32 	%f117, %f105;
	setp.gt.f32 	%p17, %f117, 0f43180000;
	cvt.rzi.s32.f32 	%r34, %f106;
	shl.b32 	%r35, %r34, 23;
	sub.s32 	%r36, %r35, %r33;
	mov.b32 	%f118, %r36;
	add.s32 	%r37, %r33, 2130706432;
	mov.b32 	%f119, %r37;
	fma.rn.f32 	%f120, %f115, 0f391FCB8E, 0f3AAF85ED;
	fma.rn.f32 	%f121, %f120, %f115, 0f3C1D9856;
	fma.rn.f32 	%f122, %f121, %f115, 0f3D6357BB;
	fma.rn.f32 	%f123, %f122, %f115, 0f3E75FDEC;
	fma.rn.f32 	%f124, %f123, %f115, 0f3F317218;
	fma.rn.f32 	%f125, %f124, %f115, 0f3F800000;
	mul.f32 	%f126, %f125, %f119;
	mul.f32 	%f127, %f126, %f118;
	selp.f32 	%f156, %f116, %f127, %p17;
	and.pred  	%p18, %p14, %p15;
	@%p18 bra 	$L__BB9_10;
	add.f32 	%f128, %f7, %f7;
	mov.b32 	%r38, %f128;
	and.b32  	%r39, %r38, 2147483647;
	mov.b32 	%f156, %r39;
$L__BB9_10:
	add.f32 	%f13, %f155, %f156;
	cvt.f64.f32 	%fd1, %f14;
	{
	.reg .b32 %temp; 
	mov.b64 	{%temp, %r5}, %fd1;
	}
	mov.f64 	%fd9, 0d4000000000000000;
	{
	.reg .b32 %temp; 
	mov.b64 	{%temp, %r40}, %fd9;
	}
	and.b32  	%r7, %r40, 2146435072;
	setp.eq.s32 	%p19, %r7, 1062207488;
	abs.f64 	%fd2, %fd1;
	{ // callseq 0, 0
	.param .b64 param0;
	st.param.f64 	[param0], %fd2;
	.param .b64 retval0;
	call.uni (retval0), 
	__internal_accurate_pow, 
	(
	param0
	);
	ld.param.f64 	%fd10, [retval0];
	} // callseq 0
	setp.lt.s32 	%p20, %r5, 0;
	neg.f64 	%fd12, %fd10;
	selp.f64 	%fd13, %fd12, %fd10, %p19;
	selp.f64 	%fd20, %fd13, %fd10, %p20;
	setp.neu.f32 	%p21, %f14, 0f00000000;
	@%p21 bra 	$L__BB9_12;
	setp.eq.s32 	%p22, %r7, 1062207488;
	selp.b32 	%r41, %r5, 0, %p22;
	setp.lt.s32 	%p23, %r40, 0;
	or.b32  	%r42, %r41, 2146435072;
	selp.b32 	%r43, %r42, %r41, %p23;
	mov.b32 	%r44, 0;
	mov.b64 	%fd20, {%r44, %r43};
$L__BB9_12:
	add.f64 	%fd14, %fd1, 0d4000000000000000;
	{
	.reg .b32 %temp; 
	mov.b64 	{%temp, %r45}, %fd14;
	}
	and.b32  	%r46, %r45, 2146435072;
	setp.ne.s32 	%p24, %r46, 2146435072;
	@%p24 bra 	$L__BB9_17;
	setp.num.f32 	%p25, %f14, %f14;
	@%p25 bra 	$L__BB9_15;
	mov.f64 	%fd15, 0d4000000000000000;
	add.rn.f64 	%fd20, %fd1, %fd15;
	bra.uni 	$L__BB9_17;
$L__BB9_15:
	setp.neu.f64 	%p26, %fd2, 0d7FF0000000000000;
	@%p26 bra 	$L__BB9_17;
	setp.lt.s32 	%p27, %r5, 0;
	setp.eq.s32 	%p28, %r7, 1062207488;
	setp.lt.s32 	%p29, %r40, 0;
	selp.b32 	%r48, 0, 2146435072, %p29;
	and.b32  	%r49, %r40, 2147483647;
	setp.ne.s32 	%p30, %r49, 1071644672;
	or.b32  	%r50, %r48, -2147483648;
	selp.b32 	%r51, %r50, %r48, %p30;
	selp.b32 	%r52, %r51, %r48, %p28;
	selp.b32 	%r53, %r52, %r48, %p27;
	mov.b32 	%r54, 0;
	mov.b64 	%fd20, {%r54, %r53};
$L__BB9_17:
	neg.f32 	%f130, %f13;
	cvt.f64.f32 	%fd16, %f130;
	shl.b32 	%r55, %r2, 2;
	cvta.to.global.u64 	%rd2, %rd1;
	setp.eq.f32 	%p31, %f14, 0f3F800000;
	selp.f64 	%fd17, 0d3FF0000000000000, %fd20, %p31;
	div.rn.f64 	%fd18, %fd16, %fd17;
	cvt.rn.f32.f64 	%f131, %fd18;
	fma.rn.f32 	%f132, %f131, 0f3BBB989D, 0f3F000000;
	cvt.sat.f32.f32 	%f133, %f132;
	mov.f32 	%f134, 0f4B400001;
	mov.f32 	%f135, 0f437C0000;
	fma.rm.f32 	%f136, %f133, %f135, %f134;
	add.f32 	%f137, %f136, 0fCB40007F;
	neg.f32 	%f138, %f137;
	fma.rn.f32 	%f139, %f131, 0f3FB8AA3B, %f138;
	fma.rn.f32 	%f140, %f131, 0f32A57060, %f139;
	mov.b32 	%r56, %f136;
	shl.b32 	%r57, %r56, 23;
	mov.b32 	%f141, %r57;
	ex2.approx.ftz.f32 	%f142, %f140;
	mul.f32 	%f143, %f142, %f141;
	mul.f32 	%f144, %f15, %f143;
	cvt.s64.s32 	%rd3, %r55;
	add.s64 	%rd4, %rd2, %rd3;
	ld.global.u8 	%rs1, [%rd4];
	ld.global.u8 	%rs2, [%rd4+1];
	ld.global.u8 	%rs3, [%rd4+2];
	max.u16 	%rs4, %rs2, %rs3;
	max.u16 	%rs5, %rs1, %rs4;
	cvt.rn.f32.u16 	%f145, %rs1;
	cvt.rn.f32.u16 	%f146, %rs5;
	fma.rn.f32 	%f147, %f144, %f146, %f145;
	min.f32 	%f148, %f147, 0f437F0000;
	cvt.rzi.u32.f32 	%r58, %f148;
	st.global.u8 	[%rd4], %r58;
	cvt.rn.f32.u16 	%f149, %rs2;
	fma.rn.f32 	%f150, %f144, %f146, %f149;
	min.f32 	%f151, %f150, 0f437F0000;
	cvt.rzi.u32.f32 	%r59, %f151;
	st.global.u8 	[%rd4+1], %r59;
	cvt.rn.f32.u16 	%f152, %rs3;
	fma.rn.f32 	%f153, %f144, %f146, %f152;
	min.f32 	%f154, %f153, 0f437F0000;
	cvt.rzi.u32.f32 	%r60, %f154;
	st.global.u8 	[%rd4+2], %r60;
	ret;

}
.func  (.param .b64 func_retval0) __internal_accurate_pow(
	.param .b64 __internal_accurate_pow_param_0
)
{
	.reg .pred 	%p<8>;
	.reg .b32 	%r<49>;
	.reg .b32 	%f<3>;
	.reg .b64 	%fd<109>;

	ld.param.f64 	%fd10, [__internal_accurate_pow_param_0];
	{
	.reg .b32 %temp; 
	mov.b64 	{%temp, %r46}, %fd10;
	}
	{
	.reg .b32 %temp; 
	mov.b64 	{%r45, %temp}, %fd10;
	}
	shr.u32 	%r47, %r46, 20;
	setp.gt.u32 	%p1, %r46, 1048575;
	@%p1 bra 	$L__BB10_2;
	mul.f64 	%fd11, %fd10, 0d4350000000000000;
	{
	.reg .b32 %temp; 
	mov.b64 	{%temp, %r46}, %fd11;
	}
	{
	.reg .b32 %temp; 
	mov.b64 	{%r45, %temp}, %fd11;
	}
	shr.u32 	%r16, %r46, 20;
	add.s32 	%r47, %r16, -54;
$L__BB10_2:
	add.s32 	%r48, %r47, -1023;
	and.b32  	%r17, %r46, -2146435073;
	or.b32  	%r18, %r17, 1072693248;
	mov.b64 	%fd107, {%r45, %r18};
	setp.lt.u32 	%p2, %r18, 1073127583;
	@%p2 bra 	$L__BB10_4;
	{
	.reg .b32 %temp; 
	mov.b64 	{%r19, %temp}, %fd107;
	}
	{
	.reg .b32 %temp; 
	mov.b64 	{%temp, %r20}, %fd107;
	}
	add.s32 	%r21, %r20, -1048576;
	mov.b64 	%fd107, {%r19, %r21};
	add.s32 	%r48, %r47, -1022;
$L__BB10_4:
	add.f64 	%fd12, %fd107, 0dBFF0000000000000;
	add.f64 	%fd13, %fd107, 0d3FF0000000000000;
	rcp.approx.ftz.f64 	%fd14, %fd13;
	neg.f64 	%fd15, %fd13;
	fma.rn.f64 	%fd16, %fd15, %fd14, 0d3FF0000000000000;
	fma.rn.f64 	%fd17, %fd16, %fd16, %fd16;
	fma.rn.f64 	%fd18, %fd17, %fd14, %fd14;
	mul.f64 	%fd19, %fd12, %fd18;
	fma.rn.f64 	%fd20, %fd12, %fd18, %fd19;
	mul.f64 	%fd21, %fd20, %fd20;
	fma.rn.f64 	%fd22, %fd21, 0d3EB0F5FF7D2CAFE2, 0d3ED0F5D241AD3B5A;
	fma.rn.f64 	%fd23, %fd22, %fd21, 0d3EF3B20A75488A3F;
	fma.rn.f64 	%fd24, %fd23, %fd21, 0d3F1745CDE4FAECD5;
	fma.rn.f64 	%fd25, %fd24, %fd21, 0d3F3C71C7258A578B;
	fma.rn.f64 	%fd26, %fd25, %fd21, 0d3F6249249242B910;
	fma.rn.f64 	%fd27, %fd26, %fd21, 0d3F89999999999DFB;
	sub.f64 	%fd28, %fd12, %fd20;
	add.f64 	%fd29, %fd28, %fd28;
	neg.f64 	%fd30, %fd20;
	fma.rn.f64 	%fd31, %fd30, %fd12, %fd29;
	mul.f64 	%fd32, %fd18, %fd31;
	fma.rn.f64 	%fd33, %fd21, %fd27, 0d3FB5555555555555;
	mov.f64 	%fd34, 0d3FB5555555555555;
	sub.f64 	%fd35, %fd34, %fd33;
	fma.rn.f64 	%fd36, %fd21, %fd27, %fd35;
	add.f64 	%fd37, %fd36, 0dBC46A4CB00B9E7B0;
	add.f64 	%fd38, %fd33, %fd37;
	sub.f64 	%fd39, %fd33, %fd38;
	add.f64 	%fd40, %fd37, %fd39;
	mul.rn.f64 	%fd41, %fd20, %fd20;
	neg.f64 	%fd42, %fd41;
	fma.rn.f64 	%fd43, %fd20, %fd20, %fd42;
	{
	.reg .b32 %temp; 
	mov.b64 	{%r22, %temp}, %fd32;
	}
	{
	.reg .b32 %temp; 
	mov.b64 	{%temp, %r23}, %fd32;
	}
	add.s32 	%r24, %r23, 1048576;
	mov.b64 	%fd44, {%r22, %r24};
	fma.rn.f64 	%fd45, %fd20, %fd44, %fd43;
	mul.rn.f64 	%fd46, %fd41, %fd20;
	neg.f64 	%fd47, %fd46;
	fma.rn.f64 	%fd48, %fd41, %fd20, %fd47;
	fma.rn.f64 	%fd49, %fd41, %fd32, %fd48;
	fma.rn.f64 	%fd50, %fd45, %fd20, %fd49;
	mul.rn.f64 	%fd51, %fd38, %fd46;
	neg.f64 	%fd52, %fd51;
	fma.rn.f64 	%fd53, %fd38, %fd46, %fd52;
	fma.rn.f64 	%fd54, %fd38, %fd50, %fd53;
	fma.rn.f64 	%fd55, %fd40, %fd46, %fd54;
	add.f64 	%fd56, %fd51, %fd55;
	sub.f64 	%fd57, %fd51, %fd56;
	add.f64 	%fd58, %fd55, %fd57;
	add.f64 	%fd59, %fd20, %fd56;
	sub.f64 	%fd60, %fd20, %fd59;
	add.f64 	%fd61, %fd56, %fd60;
	add.f64 	%fd62, %fd58, %fd61;
	add.f64 	%fd63, %fd32, %fd62;
	add.f64 	%fd64, %fd59, %fd63;
	sub.f64 	%fd65, %fd59, %fd64;
	add.f64 	%fd66, %fd63, %fd65;
	xor.b32  	%r25, %r48, -2147483648;
	mov.b32 	%r26, 1127219200;
	mov.b64 	%fd67, {%r25, %r26};
	mov.b32 	%r27, -2147483648;
	mov.b64 	%fd68, {%r27, %r26};
	sub.f64 	%fd69, %fd67, %fd68;
	fma.rn.f64 	%fd70, %fd69, 0d3FE62E42FEFA39EF, %fd64;
	fma.rn.f64 	%fd71, %fd69, 0dBFE62E42FEFA39EF, %fd70;
	sub.f64 	%fd72, %fd71, %fd64;
	sub.f64 	%fd73, %fd66, %fd72;
	fma.rn.f64 	%fd74, %fd69, 0d3C7ABC9E3B39803F, %fd73;
	add.f64 	%fd75, %fd70, %fd74;
	sub.f64 	%fd76, %fd70, %fd75;
	add.f64 	%fd77, %fd74, %fd76;
	mov.f64 	%fd78, 0d4000000000000000;
	{
	.reg .b32 %temp; 
	mov.b64 	{%temp, %r28}, %fd78;
	}
	{
	.reg .b32 %temp; 
	mov.b64 	{%r29, %temp}, %fd78;
	}
	shl.b32 	%r30, %r28, 1;
	setp.gt.u32 	%p3, %r30, -33554433;
	and.b32  	%r31, %r28, -15728641;
	selp.b32 	%r32, %r31, %r28, %p3;
	mov.b64 	%fd79, {%r29, %r32};
	mul.rn.f64 	%fd80, %fd75, %fd79;
	neg.f64 	%fd81, %fd80;
	fma.rn.f64 	%fd82, %fd75, %fd79, %fd81;
	fma.rn.f64 	%fd83, %fd77, %fd79, %fd82;
	add.f64 	%fd4, %fd80, %fd83;
	sub.f64 	%fd84, %fd80, %fd4;
	add.f64 	%fd5, %fd83, %fd84;
	fma.rn.f64 	%fd85, %fd4, 0d3FF71547652B82FE, 0d4338000000000000;
	{
	.reg .b32 %temp; 
	mov.b64 	{%r13, %temp}, %fd85;
	}
	mov.f64 	%fd86, 0dC338000000000000;
	add.rn.f64 	%fd87, %fd85, %fd86;
	fma.rn.f64 	%fd88, %fd87, 0dBFE62E42FEFA39EF, %fd4;
	fma.rn.f64 	%fd89, %fd87, 0dBC7ABC9E3B39803F, %fd88;
	fma.rn.f64 	%fd90, %fd89, 0d3E5ADE1569CE2BDF, 0d3E928AF3FCA213EA;
	fma.rn.f64 	%fd91, %fd90, %fd89, 0d3EC71DEE62401315;
	fma.rn.f64 	%fd92, %fd91, %fd89, 0d3EFA01997C89EB71;
	fma.rn.f64 	%fd93, %fd92, %fd89, 0d3F2A01A014761F65;
	fma.rn.f64 	%fd94, %fd93, %fd89, 0d3F56C16C1852B7AF;
	fma.rn.f64 	%fd95, %fd94, %fd89, 0d3F81111111122322;
	fma.rn.f64 	%fd96, %fd95, %fd89, 0d3FA55555555502A1;
	fma.rn.f64 	%fd97, %fd96, %fd89, 0d3FC5555555555511;
	fma.rn.f64 	%fd98, %fd97, %fd89, 0d3FE000000000000B;
	fma.rn.f64 	%fd99, %fd98, %fd89, 0d3FF0000000000000;
	fma.rn.f64 	%fd100, %fd99, %fd89, 0d3FF0000000000000;
	{
	.reg .b32 %temp; 
	mov.b64 	{%r14, %temp}, %fd100;
	}
	{
	.reg .b32 %temp; 
	mov.b64 	{%temp, %r15}, %fd100;
	}
	shl.b32 	%r33, %r13, 20;
	add.s32 	%r34, %r33, %r15;
	mov.b64 	%fd108, {%r14, %r34};
	{
	.reg .b32 %temp; 
	mov.b64 	{%temp, %r35}, %fd4;
	}
	mov.b32 	%f2, %r35;
	abs.f32 	%f1, %f2;
	setp.lt.f32 	%p4, %f1, 0f4086232B;
	@%p4 bra 	$L__BB10_7;
	setp.lt.f64 	%p5, %fd4, 0d0000000000000000;
	add.f64 	%fd101, %fd4, 0d7FF0000000000000;
	selp.f64 	%fd108, 0d0000000000000000, %fd101, %p5;
	setp.geu.f32 	%p6, %f1, 0f40874800;
	@%p6 bra 	$L__BB10_7;
	shr.u32 	%r36, %r13, 31;
	add.s32 	%r37, %r13, %r36;
	shr.s32 	%r38, %r37, 1;
	shl.b32 	%r39, %r38, 20;
	add.s32 	%r40, %r15, %r39;
	mov.b64 	%fd102, {%r14, %r40};
	sub.s32 	%r41, %r13, %r38;
	shl.b32 	%r42, %r41, 20;
	add.s32 	%r43, %r42, 1072693248;
	mov.b32 	%r44, 0;
	mov.b64 	%fd103, {%r44, %r43};
	mul.f64 	%fd108, %fd103, %fd102;
$L__BB10_7:
	abs.f64 	%fd104, %fd108;
	setp.eq.f64 	%p7, %fd104, 0d7FF0000000000000;
	fma.rn.f64 	%fd105, %fd108, %fd5, %fd108;
	selp.f64 	%fd106, %fd108, %fd105, %p7;
	st.param.f64 	[func_retval0], %fd106;
	ret;

}


// ===== COMPILED SASS (sm_100) =====

	.target	sm_100

	.elftype	@"ET_EXEC"


//--------------------- .note.nv.tkinfo           --------------------------
	.section	.note.nv.tkinfo,"",@"SHT_NOTE"
	.sectionflags	@"SHF_NOTE_NV_TKINFO"
	.tkinfo
        /*0018*/ 	.word	0x00000002
        /*0030*/ 	.string	""
        /*0030*/ 	.string	"ptxas"
        /*0030*/ 	.string	"Cuda compilation tools, release 13.0, V13.0.88"
        /*0030*/ 	.string	"Build cuda_13.0.r13.0/compiler.36424714_0"
        /*0030*/ 	.string	"-arch sm_100 -m 64 "



//--------------------- .note.nv.cuinfo           --------------------------
	.section	.note.nv.cuinfo,"",@"SHT_NOTE"
	.sectionflags	@"SHF_NOTE_NV_CUINFO"
        /*0018*/ 	.short	0x0002
        /*001a*/ 	.short	0x0064
        /*001c*/ 	.short	0x0082
	.zero		2


//--------------------- .nv.info                  --------------------------
	.section	.nv.info,"",@"SHT_CUDA_INFO"
	.align	4


	//----- nvinfo : EIATTR_REGCOUNT
	.align		4
        /*0000*/ 	.byte	0x04, 0x2f
        /*0002*/ 	.short	(.L_1 - .L_0)
	.align		4
.L_0:
        /*0004*/ 	.word	index@(_Z6advectP8ParticleS0_mmff)
        /*0008*/ 	.word	0x00000025


	//----- nvinfo : EIATTR_FRAME_SIZE
	.align		4
.L_1:
        /*000c*/ 	.byte	0x04, 0x11
        /*000e*/ 	.short	(.L_3 - .L_2)
	.align		4
.L_2:
        /*0010*/ 	.word	index@($__internal_9_$__cuda_sm3x_div_rn_noftz_f32_slowpath)
        /*0014*/ 	.word	0x00000000


	//----- nvinfo : EIATTR_FRAME_SIZE
	.align		4
.L_3:
        /*0018*/ 	.byte	0x04, 0x11
        /*001a*/ 	.short	(.L_5 - .L_4)
	.align		4
.L_4:
        /*001c*/ 	.word	index@($__internal_8_$__cuda_sm20_rcp_rn_f32_slowpath)
        /*0020*/ 	.word	0x00000000


	//----- nvinfo : EIATTR_FRAME_SIZE
	.align		4
.L_5:
        /*0024*/ 	.byte	0x04, 0x11
        /*0026*/ 	.short	(.L_7 - .L_6)
	.align		4
.L_6:
        /*0028*/ 	.word	index@(_Z6advectP8ParticleS0_mmff)
        /*002c*/ 	.word	0x00000000


	//----- nvinfo : EIATTR_REGCOUNT
	.align		4
.L_7:
        /*0030*/ 	.byte	0x04, 0x2f
        /*0032*/ 	.short	(.L_9 - .L_8)
	.align		4
.L_8:
        /*0034*/ 	.word	index@(_Z12computeColorP8ParticleS0_mmff)
        /*0038*/ 	.word	0x0000001a


	//----- nvinfo : EIATTR_FRAME_SIZE
	.align		4
.L_9:
        /*003c*/ 	.byte	0x04, 0x11
        /*003e*/ 	.short	(.L_11 - .L_10)
	.align		4
.L_10:
        /*0040*/ 	.word	index@($__internal_7_$__cuda_sm3x_div_rn_noftz_f32_slowpath)
        /*0044*/ 	.word	0x00000000


	//----- nvinfo : EIATTR_FRAME_SIZE
	.align		4
.L_11:
        /*0048*/ 	.byte	0x04, 0x11
        /*004a*/ 	.short	(.L_13 - .L_12)
	.align		4
.L_12:
        /*004c*/ 	.word	index@($__internal_6_$__cuda_sm20_rcp_rn_f32_slowpath)
        /*0050*/ 	.word	0x00000000


	//----- nvinfo : EIATTR_FRAME_SIZE
	.align		4
.L_13:
        /*0054*/ 	.byte	0x04, 0x11
        /*0056*/ 	.short	(.L_15 - .L_14)
	.align		4
.L_14:
        /*0058*/ 	.word	index@(_Z12computeColorP8ParticleS0_mmff)
        /*005c*/ 	.word	0x00000000


	//----- nvinfo : EIATTR_REGCOUNT
	.align		4
.L_15:
        /*0060*/ 	.byte	0x04, 0x2f
        /*0062*/ 	.short	(.L_17 - .L_16)
	.align		4
.L_16:
        /*0064*/ 	.word	index@(_Z5paintPhP8Particlemm)
        /*0068*/ 	.word	0x0000000e


	//----- nvinfo : EIATTR_FRAME_SIZE
	.align		4
.L_17:
        /*006c*/ 	.byte	0x04, 0x11
        /*006e*/ 	.short	(.L_19 - .L_18)
	.align		4
.L_18:
        /*0070*/ 	.word	index@(_Z5paintPhP8Particlemm)
        /*0074*/ 	.word	0x00000000


	//----- nvinfo : EIATTR_REGCOUNT
	.align		4
.L_19:
        /*0078*/ 	.byte	0x04, 0x2f
        /*007a*/ 	.short	(.L_21 - .L_20)
	.align		4
.L_20:
        /*007c*/ 	.word	index@(_Z7diffuseP8ParticleS0_mmff)
        /*0080*/ 	.word	0x00000020


	//----- nvinfo : EIATTR_FRAME_SIZE
	.align		4
.L_21:
        /*0084*/ 	.byte	0x04, 0x11
        /*0086*/ 	.short	(.L_23 - .L_22)
	.align		4
.L_22:
        /*0088*/ 	.word	index@($__internal_5_$__cuda_sm3x_div_rn_noftz_f32_slowpath)
        /*008c*/ 	.word	0x00000000


	//----- nvinfo : EIATTR_FRAME_SIZE
	.align		4
.L_23:
        /*0090*/ 	.byte	0x04, 0x11
        /*0092*/ 	.short	(.L_25 - .L_24)
	.align		4
.L_24:
        /*0094*/ 	.word	index@($__internal_4_$__cuda_sm20_rcp_rn_f32_slowpath)
        /*0098*/ 	.word	0x00000000


	//----- nvinfo : EIATTR_FRAME_SIZE
	.align		4
.L_25:
        /*009c*/ 	.byte	0x04, 0x11
        /*009e*/ 	.short	(.L_27 - .L_26)
	.align		4
.L_26:
        /*00a0*/ 	.word	index@(_Z7diffuseP8ParticleS0_mmff)
        /*00a4*/ 	.word	0x00000000


	//----- nvinfo : EIATTR_REGCOUNT
	.align		4
.L_27:
        /*00a8*/ 	.byte	0x04, 0x2f
        /*00aa*/ 	.short	(.L_29 - .L_28)
	.align		4
.L_28:
        /*00ac*/ 	.word	index@(_Z19computePressureImplP8ParticlemmPfS1_ff)
        /*00b0*/ 	.word	0x0000001c


	//----- nvinfo : EIATTR_FRAME_SIZE
	.align		4
.L_29:
        /*00b4*/ 	.byte	0x04, 0x11
        /*00b6*/ 	.short	(.L_31 - .L_30)
	.align		4
.L_30:
        /*00b8*/ 	.word	index@(_Z19computePressureImplP8ParticlemmPfS1_ff)
        /*00bc*/ 	.word	0x00000000


	//----- nvinfo : EIATTR_REGCOUNT
	.align		4
.L_31:
        /*00c0*/ 	.byte	0x04, 0x2f
        /*00c2*/ 	.short	(.L_33 - .L_32)
	.align		4
.L_32:
        /*00c4*/ 	.word	index@(_Z7projectP8ParticlemmPf)
        /*00c8*/ 	.word	0x00000013


	//----- nvinfo : EIATTR_FRAME_SIZE
	.align		4
.L_33:
        /*00cc*/ 	.byte	0x04, 0x11
        /*00ce*/ 	.short	(.L_35 - .L_34)
	.align		4
.L_34:
        /*00d0*/ 	.word	index@(_Z7projectP8ParticlemmPf)
        /*00d4*/ 	.word	0x00000000


	//----- nvinfo : EIATTR_REGCOUNT
	.align		4
.L_35:
        /*00d8*/ 	.byte	0x04, 0x2f
        /*00da*/ 	.short	(.L_37 - .L_36)
	.align		4
.L_36:
        /*00dc*/ 	.word	index@(_Z10applyForceP8Particlemm7Color3f4Vec2S2_if)
        /*00e0*/ 	.word	0x00000012


	//----- nvinfo : EIATTR_FRAME_SIZE
	.align		4
.L_37:
        /*00e4*/ 	.byte	0x04, 0x11
        /*00e6*/ 	.short	(.L_39 - .L_38)
	.align		4
.L_38:
        /*00e8*/ 	.word	index@($__internal_3_$__cuda_sm3x_div_rn_noftz_f32_slowpath)
        /*00ec*/ 	.word	0x00000000


	//----- nvinfo : EIATTR_FRAME_SIZE
	.align		4
.L_39:
        /*00f0*/ 	.byte	0x04, 0x11
        /*00f2*/ 	.short	(.L_41 - .L_40)
	.align		4
.L_40:
        /*00f4*/ 	.word	index@(_Z10applyForceP8Particlemm7Color3f4Vec2S2_if)
        /*00f8*/ 	.word	0x00000000


	//----- nvinfo : EIATTR_REGCOUNT
	.align		4
.L_41:
        /*00fc*/ 	.byte	0x04, 0x2f
        /*00fe*/ 	.short	(.L_43 - .L_42)
	.align		4
.L_42:
        /*0100*/ 	.word	index@(_Z16computeVorticityPfP8Particlemm)
        /*0104*/ 	.word	0x00000018


	//----- nvinfo : EIATTR_FRAME_SIZE
	.align		4
.L_43:
        /*0108*/ 	.byte	0x04, 0x11
        /*010a*/ 	.short	(.L_45 - .L_44)
	.align		4
.L_44:
        /*010c*/ 	.word	index@(_Z16computeVorticityPfP8Particlemm)
        /*0110*/ 	.word	0x00000000


	//----- nvinfo : EIATTR_REGCOUNT
	.align		4
.L_45:
        /*0114*/ 	.byte	0x04, 0x2f
        /*0116*/ 	.short	(.L_47 - .L_46)
	.align		4
.L_46:
        /*0118*/ 	.word	index@(_Z14applyVorticityP8ParticleS0_Pfmmff)
        /*011c*/ 	.word	0x0000001a


	//----- nvinfo : EIATTR_FRAME_SIZE
	.align		4
.L_47:
        /*0120*/ 	.byte	0x04, 0x11
        /*0122*/ 	.short	(.L_49 - .L_48)
	.align		4
.L_48:
        /*0124*/ 	.word	index@($__internal_2_$__cuda_sm20_sqrt_rn_f32_slowpath)
        /*0128*/ 	.word	0x00000000


	//----- nvinfo : EIATTR_FRAME_SIZE
	.align		4
.L_49:
        /*012c*/ 	.byte	0x04, 0x11
        /*012e*/ 	.short	(.L_51 - .L_50)
	.align		4
.L_50:
        /*0130*/ 	.word	index@($__internal_1_$__cuda_sm20_rcp_rn_f32_slowpath)
        /*0134*/ 	.word	0x00000000


	//----- nvinfo : EIATTR_FRAME_SIZE
	.align		4
.L_51:
        /*0138*/ 	.byte	0x04, 0x11
        /*013a*/ 	.short	(.L_53 - .L_52)
	.align		4
.L_52:
        /*013c*/ 	.word	index@(_Z14applyVorticityP8ParticleS0_Pfmmff)
        /*0140*/ 	.word	0x00000000


	//----- nvinfo : EIATTR_REGCOUNT
	.align		4
.L_53:
        /*0144*/ 	.byte	0x04, 0x2f
        /*0146*/ 	.short	(.L_55 - .L_54)
	.align		4
.L_54:
        /*0148*/ 	.word	index@(_Z10applyBloomPhmmiiff)
        /*014c*/ 	.word	0x0000001e


	//----- nvinfo : EIATTR_FRAME_SIZE
	.align		4
.L_55:
        /*0150*/ 	.byte	0x04, 0x11
        /*0152*/ 	.short	(.L_57 - .L_56)
	.align		4
.L_56:
        /*0154*/ 	.word	index@($_Z10applyBloomPhmmiiff$__internal_accurate_pow)
        /*0158*/ 	.word	0x00000000


	//----- nvinfo : EIATTR_FRAME_SIZE
	.align		4
.L_57:
        /*015c*/ 	.byte	0x04, 0x11
        /*015e*/ 	.short	(.L_59 - .L_58)
	.align		4
.L_58:
        /*0160*/ 	.word	index@($__internal_0_$__cuda_sm20_div_rn_f64_full)
        /*0164*/ 	.word	0x00000000


	//----- nvinfo : EIATTR_FRAME_SIZE
	.align		4
.L_59:
        /*0168*/ 	.byte	0x04, 0x11
        /*016a*/ 	.short	(.L_61 - .L_60)
	.align		4
.L_60:
        /*016c*/ 	.word	index@(_Z10applyBloomPhmmiiff)
        /*0170*/ 	.word	0x00000000


	//----- nvinfo : EIATTR_MIN_STACK_SIZE
	.align		4
.L_61:
        /*0174*/ 	.byte	0x04, 0x12
        /*0176*/ 	.short	(.L_63 - .L_62)
	.align		4
.L_62:
        /*0178*/ 	.word	index@(_Z10applyBloomPhmmiiff)
        /*017c*/ 	.word	0x00000000


	//----- nvinfo : EIATTR_MIN_STACK_SIZE
	.align		4
.L_63:
        /*0180*/ 	.byte	0x04, 0x12
        /*0182*/ 	.short	(.L_65 - .L_64)
	.align		4
.L_64:
        /*0184*/ 	.word	index@(_Z14applyVorticityP8ParticleS0_Pfmmff)
        /*0188*/ 	.word	0x00000000


	//----- nvinfo : EIATTR_MIN_STACK_SIZE
	.align		4
.L_65:
        /*018c*/ 	.byte	0x04, 0x12
        /*018e*/ 	.short	(.L_67 - .L_66)
	.align		4
.L_66:
        /*0190*/ 	.word	index@(_Z16computeVorticityPfP8Particlemm)
        /*0194*/ 	.word	0x00000000


	//----- nvinfo : EIATTR_MIN_STACK_SIZE
	.align		4
.L_67:
        /*0198*/ 	.byte	0x04, 0x12
        /*019a*/ 	.short	(.L_69 - .L_68)
	.align		4
.L_68:
        /*019c*/ 	.word	index@(_Z10applyForceP8Particlemm7Color3f4Vec2S2_if)
        /*01a0*/ 	.word	0x00000000


	//----- nvinfo : EIATTR_MIN_STACK_SIZE
	.align		4
.L_69:
        /*01a4*/ 	.byte	0x04, 0x12
        /*01a6*/ 	.short	(.L_71 - .L_70)
	.align		4
.L_70:
        /*01a8*/ 	.word	index@(_Z7projectP8ParticlemmPf)
        /*01ac*/ 	.word	0x00000000


	//----- nvinfo : EIATTR_MIN_STACK_SIZE
	.align		4
.L_71:
        /*01b0*/ 	.byte	0x04, 0x12
        /*01b2*/ 	.short	(.L_73 - .L_72)
	.align		4
.L_72:
        /*01b4*/ 	.word	index@(_Z19computePressureImplP8ParticlemmPfS1_ff)
        /*01b8*/ 	.word	0x00000000


	//----- nvinfo : EIATTR_MIN_STACK_SIZE
	.align		4
.L_73:
        /*01bc*/ 	.byte	0x04, 0x12
        /*01be*/ 	.short	(.L_75 - .L_74)
	.align		4
.L_74:
        /*01c0*/ 	.word	index@(_Z7diffuseP8ParticleS0_mmff)
        /*01c4*/ 	.word	0x00000000


	//----- nvinfo : EIATTR_MIN_STACK_SIZE
	.align		4
.L_75:
        /*01c8*/ 	.byte	0x04, 0x12
        /*01ca*/ 	.short	(.L_77 - .L_76)
	.align		4
.L_76:
        /*01cc*/ 	.word	index@(_Z5paintPhP8Particlemm)
        /*01d0*/ 	.word	0x00000000


	//----- nvinfo : EIATTR_MIN_STACK_SIZE
	.align		4
.L_77:
        /*01d4*/ 	.byte	0x04, 0x12
        /*01d6*/ 	.short	(.L_79 - .L_78)
	.align		4
.L_78:
        /*01d8*/ 	.word	index@(_Z12computeColorP8ParticleS0_mmff)
        /*01dc*/ 	.word	0x00000000


	//----- nvinfo : EIATTR_MIN_STACK_SIZE
	.align		4
.L_79:
        /*01e0*/ 	.byte	0x04, 0x12
        /*01e2*/ 	.short	(.L_81 - .L_80)
	.align		4
.L_80:
        /*01e4*/ 	.word	index@(_Z6advectP8ParticleS0_mmff)
        /*01e8*/ 	.word	0x00000000
.L_81:


//--------------------- .nv.compat                --------------------------
	.section	.nv.compat,"",@"SHT_CUDA_COMPAT_INFO"
	.align	4
        /*0000*/ 	.byte	0x02, 0x09, 0x00, 0x00, 0x02, 0x02, 0x01, 0x00, 0x02, 0x05, 0x05, 0x00, 0x03, 0x07, 0x01, 0x01
        /*0010*/ 	.byte	0x02, 0x03, 0x00, 0x00, 0x02, 0x06, 0x01, 0x00, 0x04, 0x0b, 0x08, 0x00, 0x01, 0x00, 0x00, 0x00
        /*0020*/ 	.byte	0x00, 0x00, 0x00, 0x00


//--------------------- .nv.info._Z10applyBloomPhmmiiff --------------------------
	.section	.nv.info._Z10applyBloomPhmmiiff,"",@"SHT_CUDA_INFO"
	.sectionflags	@""
	.align	4


	//----- nvinfo : EIATTR_CUDA_API_VERSION
	.align		4
        /*0000*/ 	.byte	0x04, 0x37
        /*0002*/ 	.short	(.L_83 - .L_82)
.L_82:
        /*0004*/ 	.word	0x00000082


	//----- nvinfo : EIATTR_KPARAM_INFO
	.align		4
.L_83:
        /*0008*/ 	.byte	0x04, 0x17
        /*000a*/ 	.short	(.L_85 - .L_84)
.L_84:
        /*000c*/ 	.word	0x00000000
        /*0010*/ 	.short	0x0006
        /*0012*/ 	.short	0x0024
        /*0014*/ 	.byte	0x00, 0xf0, 0x11, 0x00


	//----- nvinfo : EIATTR_KPARAM_INFO
	.align		4
.L_85:
        /*0018*/ 	.byte	0x04, 0x17
        /*001a*/ 	.short	(.L_87 - .L_86)
.L_86:
        /*001c*/ 	.word	0x00000000
        /*0020*/ 	.short	0x0005
        /*0022*/ 	.short	0x0020
        /*0024*/ 	.byte	0x00, 0xf0, 0x11, 0x00


	//----- nvinfo : EIATTR_KPARAM_INFO
	.align		4
.L_87:
        /*0028*/ 	.byte	0x04, 0x17
        /*002a*/ 	.short	(.L_89 - .L_88)
.L_88:
        /*002c*/ 	.word	0x00000000
        /*0030*/ 	.short	0x0004
        /*0032*/ 	.short	0x001c
        /*0034*/ 	.byte	0x00, 0xf0, 0x11, 0x00


	//----- nvinfo : EIATTR_KPARAM_INFO
	.align		4
.L_89:
        /*0038*/ 	.byte	0x04, 0x17
        /*003a*/ 	.short	(.L_91 - .L_90)
.L_90:
        /*003c*/ 	.word	0x00000000
        /*0040*/ 	.short	0x0003
        /*0042*/ 	.short	0x0018
        /*0044*/ 	.byte	0x00, 0xf0, 0x11, 0x00


	//----- nvinfo : EIATTR_KPARAM_INFO
	.align		4
.L_91:
        /*0048*/ 	.byte	0x04, 0x17
        /*004a*/ 	.short	(.L_93 - .L_92)
.L_92:
        /*004c*/ 	.word	0x00000000
        /*0050*/ 	.short	0x0002
        /*0052*/ 	.short	0x0010
        /*0054*/ 	.byte	0x00, 0xf0, 0x21, 0x00


	//----- nvinfo : EIATTR_KPARAM_INFO
	.align		4
.L_93:
        /*0058*/ 	.byte	0x04, 0x17
        /*005a*/ 	.short	(.L_95 - .L_94)
.L_94:
        /*005c*/ 	.word	0x00000000
        /*0060*/ 	.short	0x0001
        /*0062*/ 	.short	0x0008
        /*0064*/ 	.byte	0x00, 0xf0, 0x21, 0x00


	//----- nvinfo : EIATTR_KPARAM_INFO
	.align		4
.L_95:
        /*0068*/ 	.byte	0x04, 0x17
        /*006a*/ 	.short	(.L_97 - .L_96)
.L_96:
        /*006c*/ 	.word	0x00000000
        /*0070*/ 	.short	0x0000
        /*0072*/ 	.short	0x0000
        /*0074*/ 	.byte	0x00, 0xf5, 0x21, 0x00


	//----- nvinfo : EIATTR_SPARSE_MMA_MASK
	.align		4
.L_97:
        /*0078*/ 	.byte	0x03, 0x50
        /*007a*/ 	.short	0x0000


	//----- nvinfo : EIATTR_MAXREG_COUNT
	.align		4
        /*007c*/ 	.byte	0x03, 0x1b
        /*007e*/ 	.short	0x00ff


	//----- nvinfo : EIATTR_MERCURY_ISA_VERSION
	.align		4
        /*0080*/ 	.byte	0x03, 0x5f
        /*0082*/ 	.short	0x0101


	//----- nvinfo : EIATTR_VRC_CTA_INIT_COUNT
	.align		4
        /*0084*/ 	.byte	0x02, 0x4a
	.zero		1
	.zero		1


	//----- nvinfo : EIATTR_EXIT_INSTR_OFFSETS
	.align		4
        /*0088*/ 	.byte	0x04, 0x1c
        /*008a*/ 	.short	(.L_99 - .L_98)


	//   ....[0]....
.L_98:
        /*008c*/ 	.word	0x00000ed0


	//----- nvinfo : EIATTR_CRS_STACK_SIZE
	.align		4
.L_99:
        /*0090*/ 	.byte	0x04, 0x1e
        /*0092*/ 	.short	(.L_101 - .L_100)
.L_100:
        /*0094*/ 	.word	0x00000000


	//----- nvinfo : EIATTR_CBANK_PARAM_SIZE
	.align		4
.L_101:
        /*0098*/ 	.byte	0x03, 0x19
        /*009a*/ 	.short	0x0028


	//----- nvinfo : EIATTR_PARAM_CBANK
	.align		4
        /*009c*/ 	.byte	0x04, 0x0a
        /*009e*/ 	.short	(.L_103 - .L_102)
	.align		4
.L_102:
        /*00a0*/ 	.word	index@(.nv.constant0._Z10applyBloomPhmmiiff)
        /*00a4*/ 	.short	0x0380
        /*00a6*/ 	.short	0x0028


	//----- nvinfo : EIATTR_SW_WAR
	.align		4
.L_103:
        /*00a8*/ 	.byte	0x04, 0x36
        /*00aa*/ 	.short	(.L_105 - .L_104)
.L_104:
        /*00ac*/ 	.word	0x00000008
.L_105:


//--------------------- .nv.info._Z14applyVorticityP8ParticleS0_Pfmmff --------------------------
	.section	.nv.info._Z14applyVorticityP8ParticleS0_Pfmmff,"",@"SHT_CUDA_INFO"
	.sectionflags	@""
	.align	4


	//----- nvinfo : EIATTR_CUDA_API_VERSION
	.align		4
        /*0000*/ 	.byte	0x04, 0x37
        /*0002*/ 	.short	(.L_107 - .L_106)
.L_106:
        /*0004*/ 	.word	0x00000082


	//----- nvinfo : EIATTR_KPARAM_INFO
	.align		4
.L_107:
        /*0008*/ 	.byte	0x04, 0x17
        /*000a*/ 	.short	(.L_109 - .L_108)
.L_108:
        /*000c*/ 	.word	0x00000000
        /*0010*/ 	.short	0x0006
        /*0012*/ 	.short	0x002c
        /*0014*/ 	.byte	0x00, 0xf0, 0x11, 0x00


	//----- nvinfo : EIATTR_KPARAM_INFO
	.align		4
.L_109:
        /*0018*/ 	.byte	0x04, 0x17
        /*001a*/ 	.short	(.L_111 - .L_110)
.L_110:
        /*001c*/ 	.word	0x00000000
        /*0020*/ 	.short	0x0005
        /*0022*/ 	.short	0x0028
        /*0024*/ 	.byte	0x00, 0xf0, 0x11, 0x00


	//----- nvinfo : EIATTR_KPARAM_INFO
	.align		4
.L_111:
        /*0028*/ 	.byte	0x04, 0x17
        /*002a*/ 	.short	(.L_113 - .L_112)
.L_112:
        /*002c*/ 	.word	0x00000000
        /*0030*/ 	.short	0x0004
        /*0032*/ 	.short	0x0020
        /*0034*/ 	.byte	0x00, 0xf0, 0x21, 0x00


	//----- nvinfo : EIATTR_KPARAM_INFO
	.align		4
.L_113:
        /*0038*/ 	.byte	0x04, 0x17
        /*003a*/ 	.short	(.L_115 - .L_114)
.L_114:
        /*003c*/ 	.word	0x00000000
        /*0040*/ 	.short	0x0003
        /*0042*/ 	.short	0x0018
        /*0044*/ 	.byte	0x00, 0xf0, 0x21, 0x00


	//----- nvinfo : EIATTR_KPARAM_INFO
	.align		4
.L_115:
        /*0048*/ 	.byte	0x04, 0x17
        /*004a*/ 	.short	(.L_117 - .L_116)
.L_116:
        /*004c*/ 	.word	0x00000000
        /*0050*/ 	.short	0x0002
        /*0052*/ 	.short	0x0010
        /*0054*/ 	.byte	0x00, 0xf5, 0x21, 0x00


	//----- nvinfo : EIATTR_KPARAM_INFO
	.align		4
.L_117:
        /*0058*/ 	.byte	0x04, 0x17
        /*005a*/ 	.short	(.L_119 - .L_118)
.L_118:
        /*005c*/ 	.word	0x00000000
        /*0060*/ 	.short	0x0001
        /*0062*/ 	.short	0x0008
        /*0064*/ 	.byte	0x00, 0xf5, 0x21, 0x00


	//----- nvinfo : EIATTR_KPARAM_INFO
	.align		4
.L_119:
        /*0068*/ 	.byte	0x04, 0x17
        /*006a*/ 	.short	(.L_121 - .L_120)
.L_120:
        /*006c*/ 	.word	0x00000000
        /*0070*/ 	.short	0x0000
        /*0072*/ 	.short	0x0000
        /*0074*/ 	.byte	0x00, 0xf5, 0x21, 0x00


	//----- nvinfo : EIATTR_SPARSE_MMA_MASK
	.align		4
.L_121:
        /*0078*/ 	.byte	0x03, 0x50
        /*007a*/ 	.short	0x0000


	//----- nvinfo : EIATTR_MAXREG_COUNT
	.align		4
        /*007c*/ 	.byte	0x03, 0x1b
        /*007e*/ 	.short	0x00ff


	//----- nvinfo : EIATTR_MERCURY_ISA_VERSION
	.align		4
        /*0080*/ 	.byte	0x03, 0x5f
        /*0082*/ 	.short	0x0101


	//----- nvinfo : EIATTR_VRC_CTA_INIT_COUNT
	.align		4
        /*0084*/ 	.byte	0x02, 0x4a
	.zero		1
	.zero		1


	//----- nvinfo : EIATTR_EXIT_INSTR_OFFSETS
	.align		4
        /*0088*/ 	.byte	0x04, 0x1c
        /*008a*/ 	.short	(.L_123 - .L_122)


	//   ....[0]....
.L_122:
        /*008c*/ 	.word	0x00000880


	//----- nvinfo : EIATTR_CRS_STACK_SIZE
	.align		4
.L_123:
        /*0090*/ 	.byte	0x04, 0x1e
        /*0092*/ 	.short	(.L_125 - .L_124)
.L_124:
        /*0094*/ 	.word	0x00000000


	//----- nvinfo : EIATTR_CBANK_PARAM_SIZE
	.align		4
.L_125:
        /*0098*/ 	.byte	0x03, 0x19
        /*009a*/ 	.short	0x0030


	//----- nvinfo : EIATTR_PARAM_CBANK
	.align		4
        /*009c*/ 	.byte	0x04, 0x0a
        /*009e*/ 	.short	(.L_127 - .L_126)
	.align		4
.L_126:
        /*00a0*/ 	.word	index@(.nv.constant0._Z14applyVorticityP8ParticleS0_Pfmmff)
        /*00a4*/ 	.short	0x0380
        /*00a6*/ 	.short	0x0030


	//----- nvinfo : EIATTR_SW_WAR
	.align		4
.L_127:
        /*00a8*/ 	.byte	0x04, 0x36
        /*00aa*/ 	.short	(.L_129 - .L_128)
.L_128:
        /*00ac*/ 	.word	0x00000008
.L_129:


//--------------------- .nv.info._Z16computeVorticityPfP8Particlemm --------------------------
	.section	.nv.info._Z16computeVorticityPfP8Particlemm,"",@"SHT_CUDA_INFO"
	.sectionflags	@""
	.align	4


	//----- nvinfo : EIATTR_CUDA_API_VERSION
	.align		4
        /*0000*/ 	.byte	0x04, 0x37
        /*0002*/ 	.short	(.L_131 - .L_130)
.L_130:
        /*0004*/ 	.word	0x00000082


	//----- nvinfo : EIATTR_KPARAM_INFO
	.align		4
.L_131:
        /*0008*/ 	.byte	0x04, 0x17
        /*000a*/ 	.short	(.L_133 - .L_132)
.L_132:
        /*000c*/ 	.word	0x00000000
        /*0010*/ 	.short	0x0003
        /*0012*/ 	.short	0x0018
        /*0014*/ 	.byte	0x00, 0xf0, 0x21, 0x00


	//----- nvinfo : EIATTR_KPARAM_INFO
	.align		4
.L_133:
        /*0018*/ 	.byte	0x04, 0x17
        /*001a*/ 	.short	(.L_135 - .L_134)
.L_134:
        /*001c*/ 	.word	0x00000000
        /*0020*/ 	.short	0x0002
        /*0022*/ 	.short	0x0010
        /*0024*/ 	.byte	0x00, 0xf0, 0x21, 0x00


	//----- nvinfo : EIATTR_KPARAM_INFO
	.align		4
.L_135:
        /*0028*/ 	.byte	0x04, 0x17
        /*002a*/ 	.short	(.L_137 - .L_136)
.L_136:
        /*002c*/ 	.word	0x00000000
        /*0030*/ 	.short	0x0001
        /*0032*/ 	.short	0x0008
        /*0034*/ 	.byte	0x00, 0xf5, 0x21, 0x00


	//----- nvinfo : EIATTR_KPARAM_INFO
	.align		4
.L_137:
        /*0038*/ 	.byte	0x04, 0x17
        /*003a*/ 	.short	(.L_139 - .L_138)
.L_138:
        /*003c*/ 	.word	0x00000000
        /*0040*/ 	.short	0x0000
        /*0042*/ 	.short	0x0000
        /*0044*/ 	.byte	0x00, 0xf5, 0x21, 0x00


	//----- nvinfo : EIATTR_SPARSE_MMA_MASK
	.align		4
.L_139:
        /*0048*/ 	.byte	0x03, 0x50
        /*004a*/ 	.short	0x0000


	//----- nvinfo : EIATTR_MAXREG_COUNT
	.align		4
        /*004c*/ 	.byte	0x03, 0x1b
        /*004e*/ 	.short	0x00ff


	//----- nvinfo : EIATTR_MERCURY_ISA_VERSION
	.align		4
        /*0050*/ 	.byte	0x03, 0x5f
        /*0052*/ 	.short	0x0101


	//----- nvinfo : EIATTR_VRC_CTA_INIT_COUNT
	.align		4
        /*0054*/ 	.byte	0x02, 0x4a
	.zero		1
	.zero		1


	//----- nvinfo : EIATTR_EXIT_INSTR_OFFSETS
	.align		4
        /*0058*/ 	.byte	0x04, 0x1c
        /*005a*/ 	.short	(.L_141 - .L_140)


	//   ....[0]....
.L_140:
        /*005c*/ 	.word	0x00000580


	//----- nvinfo : EIATTR_CRS_STACK_SIZE
	.align		4
.L_141:
        /*0060*/ 	.byte	0x04, 0x1e
        /*0062*/ 	.short	(.L_143 - .L_142)
.L_142:
        /*0064*/ 	.word	0x00000000


	//----- nvinfo : EIATTR_CBANK_PARAM_SIZE
	.align		4
.L_143:
        /*0068*/ 	.byte	0x03, 0x19
        /*006a*/ 	.short	0x0020


	//----- nvinfo : EIATTR_PARAM_CBANK
	.align		4
        /*006c*/ 	.byte	0x04, 0x0a
        /*006e*/ 	.short	(.L_145 - .L_144)
	.align		4
.L_144:
        /*0070*/ 	.word	index@(.nv.constant0._Z16computeVorticityPfP8Particlemm)
        /*0074*/ 	.short	0x0380
        /*0076*/ 	.short	0x0020


	//----- nvinfo : EIATTR_SW_WAR
	.align		4
.L_145:
        /*0078*/ 	.byte	0x04, 0x36
        /*007a*/ 	.short	(.L_147 - .L_146)
.L_146:
        /*007c*/ 	.word	0x00000008
.L_147:


//--------------------- .nv.info._Z10applyForceP8Particlemm7Color3f4Vec2S2_if --------------------------
	.section	.nv.info._Z10applyForceP8Particlemm7Color3f4Vec2S2_if,"",@"SHT_CUDA_INFO"
	.sectionflags	@""
	.align	4


	//----- nvinfo : EIATTR_CUDA_API_VERSION
	.align		4
        /*0000*/ 	.byte	0x04, 0x37
        /*0002*/ 	.short	(.L_149 - .L_148)
.L_148:
        /*0004*/ 	.word	0x00000082


	//----- nvinfo : EIATTR_KPARAM_INFO
	.align		4
.L_149:
        /*0008*/ 	.byte	0x04, 0x17
        /*000a*/ 	.short	(.L_151 - .L_150)
.L_150:
        /*000c*/ 	.word	0x00000000
        /*0010*/ 	.short	0x0007
        /*0012*/ 	.short	0x0038
        /*0014*/ 	.byte	0x00, 0xf0, 0x11, 0x00


	//----- nvinfo : EIATTR_KPARAM_INFO
	.align		4
.L_151:
        /*0018*/ 	.byte	0x04, 0x17
        /*001a*/ 	.short	(.L_153 - .L_152)
.L_152:
        /*001c*/ 	.word	0x00000000
        /*0020*/ 	.short	0x0006
        /*0022*/ 	.short	0x0034
        /*0024*/ 	.byte	0x00, 0xf0, 0x11, 0x00


	//----- nvinfo : EIATTR_KPARAM_INFO
	.align		4
.L_153:
        /*0028*/ 	.byte	0x04, 0x17
        /*002a*/ 	.short	(.L_155 - .L_154)
.L_154:
        /*002c*/ 	.word	0x00000000
        /*0030*/ 	.short	0x0005
        /*0032*/ 	.short	0x002c
        /*0034*/ 	.byte	0x00, 0xf0, 0x21, 0x00


	//----- nvinfo : EIATTR_KPARAM_INFO
	.align		4
.L_155:
        /*0038*/ 	.byte	0x04, 0x17
        /*003a*/ 	.short	(.L_157 - .L_156)
.L_156:
        /*003c*/ 	.word	0x00000000
        /*0040*/ 	.short	0x0004
        /*0042*/ 	.short	0x0024
        /*0044*/ 	.byte	0x00, 0xf0, 0x21, 0x00


	//----- nvinfo : EIATTR_KPARAM_INFO
	.align		4
.L_157:
        /*0048*/ 	.byte	0x04, 0x17
        /*004a*/ 	.short	(.L_159 - .L_158)
.L_158:
        /*004c*/ 	.word	0x00000000
        /*0050*/ 	.short	0x0003
        /*0052*/ 	.short	0x0018
        /*0054*/ 	.byte	0x00, 0xf0, 0x31, 0x00


	//----- nvinfo : EIATTR_KPARAM_INFO
	.align		4
.L_159:
        /*0058*/ 	.byte	0x04, 0x17
        /*005a*/ 	.short	(.L_161 - .L_160)
.L_160:
        /*005c*/ 	.word	0x00000000
        /*0060*/ 	.short	0x0002
        /*0062*/ 	.short	0x0010
        /*0064*/ 	.byte	0x00, 0xf0, 0x21, 0x00


	//----- nvinfo : EIATTR_KPARAM_INFO
	.align		4
.L_161:
        /*0068*/ 	.byte	0x04, 0x17
        /*006a*/ 	.short	(.L_163 - .L_162)
.L_162:
        /*006c*/ 	.word	0x00000000
        /*0070*/ 	.short	0x0001
        /*0072*/ 	.short	0x0008
        /*0074*/ 	.byte	0x00, 0xf0, 0x21, 0x00


	//----- nvinfo : EIATTR_KPARAM_INFO
	.align		4
.L_163:
        /*0078*/ 	.byte	0x04, 0x17
        /*007a*/ 	.short	(.L_165 - .L_164)
.L_164:
        /*007c*/ 	.word	0x00000000
        /*0080*/ 	.short	0x0000
        /*0082*/ 	.short	0x0000
        /*0084*/ 	.byte	0x00, 0xf5, 0x21, 0x00


	//----- nvinfo : EIATTR_SPARSE_MMA_MASK
	.align		4
.L_165:
        /*0088*/ 	.byte	0x03, 0x50
        /*008a*/ 	.short	0x0000


	//----- nvinfo : EIATTR_MAXREG_COUNT
	.align		4
        /*008c*/ 	.byte	0x03, 0x1b
        /*008e*/ 	.short	0x00ff


	//----- nvinfo : EIATTR_MERCURY_ISA_VERSION
	.align		4
        /*0090*/ 	.byte	0x03, 0x5f
        /*0092*/ 	.short	0x0101


	//----- nvinfo : EIATTR_VRC_CTA_INIT_COUNT
	.align		4
        /*0094*/ 	.byte	0x02, 0x4a
	.zero		1
	.zero		1


	//----- nvinfo : EIATTR_EXIT_INSTR_OFFSETS
	.align		4
        /*0098*/ 	.byte	0x04, 0x1c
        /*009a*/ 	.short	(.L_167 - .L_166)


	//   ....[0]....
.L_166:
        /*009c*/ 	.word	0x00000d70


	//----- nvinfo : EIATTR_CRS_STACK_SIZE
	.align		4
.L_167:
        /*00a0*/ 	.byte	0x04, 0x1e
        /*00a2*/ 	.short	(.L_169 - .L_168)
.L_168:
        /*00a4*/ 	.word	0x00000000


	//----- nvinfo : EIATTR_CBANK_PARAM_SIZE
	.align		4
.L_169:
        /*00a8*/ 	.byte	0x03, 0x19
        /*00aa*/ 	.short	0x003c


	//----- nvinfo : EIATTR_PARAM_CBANK
	.align		4
        /*00ac*/ 	.byte	0x04, 0x0a
        /*00ae*/ 	.short	(.L_171 - .L_170)
	.align		4
.L_170:
        /*00b0*/ 	.word	index@(.nv.constant0._Z10applyForceP8Particlemm7Color3f4Vec2S2_if)
        /*00b4*/ 	.short	0x0380
        /*00b6*/ 	.short	0x003c


	//----- nvinfo : EIATTR_SW_WAR
	.align		4
.L_171:
        /*00b8*/ 	.byte	0x04, 0x36
        /*00ba*/ 	.short	(.L_173 - .L_172)
.L_172:
        /*00bc*/ 	.word	0x00000008
.L_173:


//--------------------- .nv.info._Z7projectP8ParticlemmPf --------------------------
	.section	.nv.info._Z7projectP8ParticlemmPf,"",@"SHT_CUDA_INFO"
	.sectionflags	@""
	.align	4


	//----- nvinfo : EIATTR_CUDA_API_VERSION
	.align		4
        /*0000*/ 	.byte	0x04, 0x37
        /*0002*/ 	.short	(.L_175 - .L_174)
.L_174:
        /*0004*/ 	.word	0x00000082


	//----- nvinfo : EIATTR_KPARAM_INFO
	.align		4
.L_175:
        /*0008*/ 	.byte	0x04, 0x17
        /*000a*/ 	.short	(.L_177 - .L_176)
.L_176:
        /*000c*/ 	.word	0x00000000
        /*0010*/ 	.short	0x0003
        /*0012*/ 	.short	0x0018
        /*0014*/ 	.byte	0x00, 0xf5, 0x21, 0x00


	//----- nvinfo : EIATTR_KPARAM_INFO
	.align		4
.L_177:
        /*0018*/ 	.byte	0x04, 0x17
        /*001a*/ 	.short	(.L_179 - .L_178)
.L_178:
        /*001c*/ 	.word	0x00000000
        /*0020*/ 	.short	0x0002
        /*0022*/ 	.short	0x0010
        /*0024*/ 	.byte	0x00, 0xf0, 0x21, 0x00


	//----- nvinfo : EIATTR_KPARAM_INFO
	.align		4
.L_179:
        /*0028*/ 	.byte	0x04, 0x17
        /*002a*/ 	.short	(.L_181 - .L_180)
.L_180:
        /*002c*/ 	.word	0x00000000
        /*0030*/ 	.short	0x0001
        /*0032*/ 	.short	0x0008
        /*0034*/ 	.byte	0x00, 0xf0, 0x21, 0x00


	//----- nvinfo : EIATTR_KPARAM_INFO
	.align		4
.L_181:
        /*0038*/ 	.byte	0x04, 0x17
        /*003a*/ 	.short	(.L_183 - .L_182)
.L_182:
        /*003c*/ 	.word	0x00000000
        /*0040*/ 	.short	0x0000
        /*0042*/ 	.short	0x0000
        /*0044*/ 	.byte	0x00, 0xf5, 0x21, 0x00


	//----- nvinfo : EIATTR_SPARSE_MMA_MASK
	.align		4
.L_183:
        /*0048*/ 	.byte	0x03, 0x50
        /*004a*/ 	.short	0x0000


	//----- nvinfo : EIATTR_MAXREG_COUNT
	.align		4
        /*004c*/ 	.byte	0x03, 0x1b
        /*004e*/ 	.short	0x00ff


	//----- nvinfo : EIATTR_MERCURY_ISA_VERSION
	.align		4
        /*0050*/ 	.byte	0x03, 0x5f
        /*0052*/ 	.short	0x0101


	//----- nvinfo : EIATTR_VRC_CTA_INIT_COUNT
	.align		4
        /*0054*/ 	.byte	0x02, 0x4a
	.zero		1
	.zero		1


	//----- nvinfo : EIATTR_EXIT_INSTR_OFFSETS
	.align		4
        /*0058*/ 	.byte	0x04, 0x1c
        /*005a*/ 	.short	(.L_185 - .L_184)


	//   ....[0]....
.L_184:
        /*005c*/ 	.word	0x00000540


	//----- nvinfo : EIATTR_CRS_STACK_SIZE
	.align		4
.L_185:
        /*0060*/ 	.byte	0x04, 0x1e
        /*0062*/ 	.short	(.L_187 - .L_186)
.L_186:
        /*0064*/ 	.word	0x00000000


	//----- nvinfo : EIATTR_CBANK_PARAM_SIZE
	.align		4
.L_187:
        /*0068*/ 	.byte	0x03, 0x19
        /*006a*/ 	.short	0x0020


	//----- nvinfo : EIATTR_PARAM_CBANK
	.align		4
        /*006c*/ 	.byte	0x04, 0x0a
        /*006e*/ 	.short	(.L_189 - .L_188)
	.align		4
.L_188:
        /*0070*/ 	.word	index@(.nv.constant0._Z7projectP8ParticlemmPf)
        /*0074*/ 	.short	0x0380
        /*0076*/ 	.short	0x0020


	//----- nvinfo : EIATTR_SW_WAR
	.align		4
.L_189:
        /*0078*/ 	.byte	0x04, 0x36
        /*007a*/ 	.short	(.L_191 - .L_190)
.L_190:
        /*007c*/ 	.word	0x00000008
.L_191:


//--------------------- .nv.info._Z19computePressureImplP8ParticlemmPfS1_ff --------------------------
	.section	.nv.info._Z19computePressureImplP8ParticlemmPfS1_ff,"",@"SHT_CUDA_INFO"
	.sectionflags	@""
	.align	4


	//----- nvinfo : EIATTR_CUDA_API_VERSION
	.align		4
        /*0000*/ 	.byte	0x04, 0x37
        /*0002*/ 	.short	(.L_193 - .L_192)
.L_192:
        /*0004*/ 	.word	0x00000082


	//----- nvinfo : EIATTR_KPARAM_INFO
	.align		4
.L_193:
        /*0008*/ 	.byte	0x04, 0x17
        /*000a*/ 	.short	(.L_195 - .L_194)
.L_194:
        /*000c*/ 	.word	0x00000000
        /*0010*/ 	.short	0x0006
        /*0012*/ 	.short	0x002c
        /*0014*/ 	.byte	0x00, 0xf0, 0x11, 0x00


	//----- nvinfo : EIATTR_KPARAM_INFO
	.align		4
.L_195:
        /*0018*/ 	.byte	0x04, 0x17
        /*001a*/ 	.short	(.L_197 - .L_196)
.L_196:
        /*001c*/ 	.word	0x00000000
        /*0020*/ 	.short	0x0005
        /*0022*/ 	.short	0x0028
        /*0024*/ 	.byte	0x00, 0xf0, 0x11, 0x00


	//----- nvinfo : EIATTR_KPARAM_INFO
	.align		4
.L_197:
        /*0028*/ 	.byte	0x04, 0x17
        /*002a*/ 	.short	(.L_199 - .L_198)
.L_198:
        /*002c*/ 	.word	0x00000000
        /*0030*/ 	.short	0x0004
        /*0032*/ 	.short	0x0020
        /*0034*/ 	.byte	0x00, 0xf5, 0x21, 0x00


	//----- nvinfo : EIATTR_KPARAM_INFO
	.align		4
.L_199:
        /*0038*/ 	.byte	0x04, 0x17
        /*003a*/ 	.short	(.L_201 - .L_200)
.L_200:
        /*003c*/ 	.word	0x00000000
        /*0040*/ 	.short	0x0003
        /*0042*/ 	.short	0x0018
        /*0044*/ 	.byte	0x00, 0xf5, 0x21, 0x00


	//----- nvinfo : EIATTR_KPARAM_INFO
	.align		4
.L_201:
        /*0048*/ 	.byte	0x04, 0x17
        /*004a*/ 	.short	(.L_203 - .L_202)
.L_202:
        /*004c*/ 	.word	0x00000000
        /*0050*/ 	.short	0x0002
        /*0052*/ 	.short	0x0010
        /*0054*/ 	.byte	0x00, 0xf0, 0x21, 0x00


	//----- nvinfo : EIATTR_KPARAM_INFO
	.align		4
.L_203:
        /*0058*/ 	.byte	0x04, 0x17
        /*005a*/ 	.short	(.L_205 - .L_204)
.L_204:
        /*005c*/ 	.word	0x00000000
        /*0060*/ 	.short	0x0001
        /*0062*/ 	.short	0x0008
        /*0064*/ 	.byte	0x00, 0xf0, 0x21, 0x00


	//----- nvinfo : EIATTR_KPARAM_INFO
	.align		4
.L_205:
        /*0068*/ 	.byte	0x04, 0x17
        /*006a*/ 	.short	(.L_207 - .L_206)
.L_206:
        /*006c*/ 	.word	0x00000000
        /*0070*/ 	.short	0x0000
        /*0072*/ 	.short	0x0000
        /*0074*/ 	.byte	0x00, 0xf5, 0x21, 0x00


	//----- nvinfo : EIATTR_SPARSE_MMA_MASK
	.align		4
.L_207:
        /*0078*/ 	.byte	0x03, 0x50
        /*007a*/ 	.short	0x0000


	//----- nvinfo : EIATTR_MAXREG_COUNT
	.align		4
        /*007c*/ 	.byte	0x03, 0x1b
        /*007e*/ 	.short	0x00ff


	//----- nvinfo : EIATTR_MERCURY_ISA_VERSION
	.align		4
        /*0080*/ 	.byte	0x03, 0x5f
        /*0082*/ 	.short	0x0101


	//----- nvinfo : EIATTR_VRC_CTA_INIT_COUNT
	.align		4
        /*0084*/ 	.byte	0x02, 0x4a
	.zero		1
	.zero		1


	//----- nvinfo : EIATTR_EXIT_INSTR_OFFSETS
	.align		4
        /*0088*/ 	.byte	0x04, 0x1c
        /*008a*/ 	.short	(.L_209 - .L_208)


	//   ....[0]....
.L_208:
        /*008c*/ 	.word	0x000008e0


	//----- nvinfo : EIATTR_CRS_STACK_SIZE
	.align		4
.L_209:
        /*0090*/ 	.byte	0x04, 0x1e
        /*0092*/ 	.short	(.L_211 - .L_210)
.L_210:
        /*0094*/ 	.word	0x00000000


	//----- nvinfo : EIATTR_CBANK_PARAM_SIZE
	.align		4
.L_211:
        /*0098*/ 	.byte	0x03, 0x19
        /*009a*/ 	.short	0x0030


	//----- nvinfo : EIATTR_PARAM_CBANK
	.align		4
        /*009c*/ 	.byte	0x04, 0x0a
        /*009e*/ 	.short	(.L_213 - .L_212)
	.align		4
.L_212:
        /*00a0*/ 	.word	index@(.nv.constant0._Z19computePressureImplP8ParticlemmPfS1_ff)
        /*00a4*/ 	.short	0x0380
        /*00a6*/ 	.short	0x0030


	//----- nvinfo : EIATTR_SW_WAR
	.align		4
.L_213:
        /*00a8*/ 	.byte	0x04, 0x36
        /*00aa*/ 	.short	(.L_215 - .L_214)
.L_214:
        /*00ac*/ 	.word	0x00000008
.L_215:


//--------------------- .nv.info._Z7diffuseP8ParticleS0_mmff --------------------------
	.section	.nv.info._Z7diffuseP8ParticleS0_mmff,"",@"SHT_CUDA_INFO"
	.sectionflags	@""
	.align	4


	//----- nvinfo : EIATTR_CUDA_API_VERSION
	.align		4
        /*0000*/ 	.byte	0x04, 0x37
        /*0002*/ 	.short	(.L_217 - .L_216)
.L_216:
        /*0004*/ 	.word	0x00000082


	//----- nvinfo : EIATTR_KPARAM_INFO
	.align		4
.L_217:
        /*0008*/ 	.byte	0x04, 0x17
        /*000a*/ 	.short	(.L_219 - .L_218)
.L_218:
        /*000c*/ 	.word	0x00000000
        /*0010*/ 	.short	0x0005
        /*0012*/ 	.short	0x0024
        /*0014*/ 	.byte	0x00, 0xf0, 0x11, 0x00


	//----- nvinfo : EIATTR_KPARAM_INFO
	.align		4
.L_219:
        /*0018*/ 	.byte	0x04, 0x17
        /*001a*/ 	.short	(.L_221 - .L_220)
.L_220:
        /*001c*/ 	.word	0x00000000
        /*0020*/ 	.short	0x0004
        /*0022*/ 	.short	0x0020
        /*0024*/ 	.byte	0x00, 0xf0, 0x11, 0x00


	//----- nvinfo : EIATTR_KPARAM_INFO
	.align		4
.L_221:
        /*0028*/ 	.byte	0x04, 0x17
        /*002a*/ 	.short	(.L_223 - .L_222)
.L_222:
        /*002c*/ 	.word	0x00000000
        /*0030*/ 	.short	0x0003
        /*0032*/ 	.short	0x0018
        /*0034*/ 	.byte	0x00, 0xf0, 0x21, 0x00


	//----- nvinfo : EIATTR_KPARAM_INFO
	.align		4
.L_223:
        /*0038*/ 	.byte	0x04, 0x17
        /*003a*/ 	.short	(.L_225 - .L_224)
.L_224:
        /*003c*/ 	.word	0x00000000
        /*0040*/ 	.short	0x0002
        /*0042*/ 	.short	0x0010
        /*0044*/ 	.byte	0x00, 0xf0, 0x21, 0x00


	//----- nvinfo : EIATTR_KPARAM_INFO
	.align		4
.L_225:
        /*0048*/ 	.byte	0x04, 0x17
        /*004a*/ 	.short	(.L_227 - .L_226)
.L_226:
        /*004c*/ 	.word	0x00000000
        /*0050*/ 	.short	0x0001
        /*0052*/ 	.short	0x0008
        /*0054*/ 	.byte	0x00, 0xf5, 0x21, 0x00


	//----- nvinfo : EIATTR_KPARAM_INFO
	.align		4
.L_227:
        /*0058*/ 	.byte	0x04, 0x17
        /*005a*/ 	.short	(.L_229 - .L_228)
.L_228:
        /*005c*/ 	.word	0x00000000
        /*0060*/ 	.short	0x0000
        /*0062*/ 	.short	0x0000
        /*0064*/ 	.byte	0x00, 0xf5, 0x21, 0x00


	//----- nvinfo : EIATTR_SPARSE_MMA_MASK
	.align		4
.L_229:
        /*0068*/ 	.byte	0x03, 0x50
        /*006a*/ 	.short	0x0000


	//----- nvinfo : EIATTR_MAXREG_COUNT
	.align		4
        /*006c*/ 	.byte	0x03, 0x1b
        /*006e*/ 	.short	0x00ff


	//----- nvinfo : EIATTR_MERCURY_ISA_VERSION
	.align		4
        /*0070*/ 	.byte	0x03, 0x5f
        /*0072*/ 	.short	0x0101


	//----- nvinfo : EIATTR_VRC_CTA_INIT_COUNT
	.align		4
        /*0074*/ 	.byte	0x02, 0x4a
	.zero		1
	.zero		1


	//----- nvinfo : EIATTR_EXIT_INSTR_OFFSETS
	.align		4
        /*0078*/ 	.byte	0x04, 0x1c
        /*007a*/ 	.short	(.L_231 - .L_230)


	//   ....[0]....
.L_230:
        /*007c*/ 	.word	0x000009e0


	//----- nvinfo : EIATTR_CRS_STACK_SIZE
	.align		4
.L_231:
        /*0080*/ 	.byte	0x04, 0x1e
        /*0082*/ 	.short	(.L_233 - .L_232)
.L_232:
        /*0084*/ 	.word	0x00000000


	//----- nvinfo : EIATTR_CBANK_PARAM_SIZE
	.align		4
.L_233:
        /*0088*/ 	.byte	0x03, 0x19
        /*008a*/ 	.short	0x0028


	//----- nvinfo : EIATTR_PARAM_CBANK
	.align		4
        /*008c*/ 	.byte	0x04, 0x0a
        /*008e*/ 	.short	(.L_235 - .L_234)
	.align		4
.L_234:
        /*0090*/ 	.word	index@(.nv.constant0._Z7diffuseP8ParticleS0_mmff)
        /*0094*/ 	.short	0x0380
        /*0096*/ 	.short	0x0028


	//----- nvinfo : EIATTR_SW_WAR
	.align		4
.L_235:
        /*0098*/ 	.byte	0x04, 0x36
        /*009a*/ 	.short	(.L_237 - .L_236)
.L_236:
        /*009c*/ 	.word	0x00000008
.L_237:


//--------------------- .nv.info._Z5paintPhP8Particlemm --------------------------
	.section	.nv.info._Z5paintPhP8Particlemm,"",@"SHT_CUDA_INFO"
	.sectionflags	@""
	.align	4


	//----- nvinfo : EIATTR_CUDA_API_VERSION
	.align		4
        /*0000*/ 	.byte	0x04, 0x37
        /*0002*/ 	.short	(.L_239 - .L_238)
.L_238:
        /*0004*/ 	.word	0x00000082


	//----- nvinfo : EIATTR_KPARAM_INFO
	.align		4
.L_239:
        /*0008*/ 	.byte	0x04, 0x17
        /*000a*/ 	.short	(.L_241 - .L_240)
.L_240:
        /*000c*/ 	.word	0x00000000
        /*0010*/ 	.short	0x0003
        /*0012*/ 	.short	0x0018
        /*0014*/ 	.byte	0x00, 0xf0, 0x21, 0x00


	//----- nvinfo : EIATTR_KPARAM_INFO
	.align		4
.L_241:
        /*0018*/ 	.byte	0x04, 0x17
        /*001a*/ 	.short	(.L_243 - .L_242)
.L_242:
        /*001c*/ 	.word	0x00000000
        /*0020*/ 	.short	0x0002
        /*0022*/ 	.short	0x0010
        /*0024*/ 	.byte	0x00, 0xf0, 0x21, 0x00


	//----- nvinfo : EIATTR_KPARAM_INFO
	.align		4
.L_243:
        /*0028*/ 	.byte	0x04, 0x17
        /*002a*/ 	.short	(.L_245 - .L_244)
.L_244:
        /*002c*/ 	.word	0x00000000
        /*0030*/ 	.short	0x0001
        /*0032*/ 	.short	0x0008
        /*0034*/ 	.byte	0x00, 0xf5, 0x21, 0x00


	//----- nvinfo : EIATTR_KPARAM_INFO
	.align		4
.L_245:
        /*0038*/ 	.byte	0x04, 0x17
        /*003a*/ 	.short	(.L_247 - .L_246)
.L_246:
        /*003c*/ 	.word	0x00000000
        /*0040*/ 	.short	0x0000
        /*0042*/ 	.short	0x0000
        /*0044*/ 	.byte	0x00, 0xf5, 0x21, 0x00


	//----- nvinfo : EIATTR_SPARSE_MMA_MASK
	.align		4
.L_247:
        /*0048*/ 	.byte	0x03, 0x50
        /*004a*/ 	.short	0x0000


	//----- nvinfo : EIATTR_MAXREG_COUNT
	.align		4
        /*004c*/ 	.byte	0x03, 0x1b
        /*004e*/ 	.short	0x00ff


	//----- nvinfo : EIATTR_MERCURY_ISA_VERSION
	.align		4
        /*0050*/ 	.byte	0x03, 0x5f
        /*0052*/ 	.short	0x0101


	//----- nvinfo : EIATTR_VRC_CTA_INIT_COUNT
	.align		4
        /*0054*/ 	.byte	0x02, 0x4a
	.zero		1
	.zero		1


	//----- nvinfo : EIATTR_EXIT_INSTR_OFFSETS
	.align		4
        /*0058*/ 	.byte	0x04, 0x1c
        /*005a*/ 	.short	(.L_249 - .L_248)


	//   ....[0]....
.L_248:
        /*005c*/ 	.word	0x00000270


	//----- nvinfo : EIATTR_CBANK_PARAM_SIZE
	.align		4
.L_249:
        /*0060*/ 	.byte	0x03, 0x19
        /*0062*/ 	.short	0x0020


	//----- nvinfo : EIATTR_PARAM_CBANK
	.align		4
        /*0064*/ 	.byte	0x04, 0x0a
        /*0066*/ 	.short	(.L_251 - .L_250)
	.align		4
.L_250:
        /*0068*/ 	.word	index@(.nv.constant0._Z5paintPhP8Particlemm)
        /*006c*/ 	.short	0x0380
        /*006e*/ 	.short	0x0020


	//----- nvinfo : EIATTR_SW_WAR
	.align		4
.L_251:
        /*0070*/ 	.byte	0x04, 0x36
        /*0072*/ 	.short	(.L_253 - .L_252)
.L_252:
        /*0074*/ 	.word	0x00000008
.L_253:


//--------------------- .nv.info._Z12computeColorP8ParticleS0_mmff --------------------------
	.section	.nv.info._Z12computeColorP8ParticleS0_mmff,"",@"SHT_CUDA_INFO"
	.sectionflags	@""
	.align	4


	//----- nvinfo : EIATTR_CUDA_API_VERSION
	.align		4
        /*0000*/ 	.byte	0x04, 0x37
        /*0002*/ 	.short	(.L_255 - .L_254)
.L_254:
        /*0004*/ 	.word	0x00000082


	//----- nvinfo : EIATTR_KPARAM_INFO
	.align		4
.L_255:
        /*0008*/ 	.byte	0x04, 0x17
        /*000a*/ 	.short	(.L_257 - .L_256)
.L_256:
        /*000c*/ 	.word	0x00000000
        /*0010*/ 	.short	0x0005
        /*0012*/ 	.short	0x0024
        /*0014*/ 	.byte	0x00, 0xf0, 0x11, 0x00


	//----- nvinfo : EIATTR_KPARAM_INFO
	.align		4
.L_257:
        /*0018*/ 	.byte	0x04, 0x17
        /*001a*/ 	.short	(.L_259 - .L_258)
.L_258:
        /*001c*/ 	.word	0x00000000
        /*0020*/ 	.short	0x0004
        /*0022*/ 	.short	0x0020
        /*0024*/ 	.byte	0x00, 0xf0, 0x11, 0x00


	//----- nvinfo : EIATTR_KPARAM_INFO
	.align		4
.L_259:
        /*0028*/ 	.byte	0x04, 0x17
        /*002a*/ 	.short	(.L_261 - .L_260)
.L_260:
        /*002c*/ 	.word	0x00000000
        /*0030*/ 	.short	0x0003
        /*0032*/ 	.short	0x0018
        /*0034*/ 	.byte	0x00, 0xf0, 0x21, 0x00


	//----- nvinfo : EIATTR_KPARAM_INFO
	.align		4
.L_261:
        /*0038*/ 	.byte	0x04, 0x17
        /*003a*/ 	.short	(.L_263 - .L_262)
.L_262:
        /*003c*/ 	.word	0x00000000
        /*0040*/ 	.short	0x0002
        /*0042*/ 	.short	0x0010
        /*0044*/ 	.byte	0x00, 0xf0, 0x21, 0x00


	//----- nvinfo : EIATTR_KPARAM_INFO
	.align		4
.L_263:
        /*0048*/ 	.byte	0x04, 0x17
        /*004a*/ 	.short	(.L_265 - .L_264)
.L_264:
        /*004c*/ 	.word	0x00000000
        /*0050*/ 	.short	0x0001
        /*0052*/ 	.short	0x0008
        /*0054*/ 	.byte	0x00, 0xf5, 0x21, 0x00


	//----- nvinfo : EIATTR_KPARAM_INFO
	.align		4
.L_265:
        /*0058*/ 	.byte	0x04, 0x17
        /*005a*/ 	.short	(.L_267 - .L_266)
.L_266:
        /*005c*/ 	.word	0x00000000
        /*0060*/ 	.short	0x0000
        /*0062*/ 	.short	0x0000
        /*0064*/ 	.byte	0x00, 0xf5, 0x21, 0x00


	//----- nvinfo : EIATTR_SPARSE_MMA_MASK
	.align		4
.L_267:
        /*0068*/ 	.byte	0x03, 0x50
        /*006a*/ 	.short	0x0000


	//----- nvinfo : EIATTR_MAXREG_COUNT
	.align		4
        /*006c*/ 	.byte	0x03, 0x1b
        /*006e*/ 	.short	0x00ff


	//----- nvinfo : EIATTR_MERCURY_ISA_VERSION
	.align		4
        /*0070*/ 	.byte	0x03, 0x5f
        /*0072*/ 	.short	0x0101


	//----- nvinfo : EIATTR_VRC_CTA_INIT_COUNT
	.align		4
        /*0074*/ 	.byte	0x02, 0x4a
	.zero		1
	.zero		1


	//----- nvinfo : EIATTR_EXIT_INSTR_OFFSETS
	.align		4
        /*0078*/ 	.byte	0x04, 0x1c
        /*007a*/ 	.short	(.L_269 - .L_268)


	//   ....[0]....
.L_268:
        /*007c*/ 	.word	0x00000a10


	//----- nvinfo : EIATTR_CRS_STACK_SIZE
	.align		4
.L_269:
        /*0080*/ 	.byte	0x04, 0x1e
        /*0082*/ 	.short	(.L_271 - .L_270)
.L_270:
        /*0084*/ 	.word	0x00000000


	//----- nvinfo : EIATTR_CBANK_PARAM_SIZE
	.align		4
.L_271:
        /*0088*/ 	.byte	0x03, 0x19
        /*008a*/ 	.short	0x0028


	//----- nvinfo : EIATTR_PARAM_CBANK
	.align		4
        /*008c*/ 	.byte	0x04, 0x0a
        /*008e*/ 	.short	(.L_273 - .L_272)
	.align		4
.L_272:
        /*0090*/ 	.word	index@(.nv.constant0._Z12computeColorP8ParticleS0_mmff)
        /*0094*/ 	.short	0x0380
        /*0096*/ 	.short	0x0028


	//----- nvinfo : EIATTR_SW_WAR
	.align		4
.L_273:
        /*0098*/ 	.byte	0x04, 0x36
        /*009a*/ 	.short	(.L_275 - .L_274)
.L_274:
        /*009c*/ 	.word	0x00000008
.L_275:


//--------------------- .nv.info._Z6advectP8ParticleS0_mmff --------------------------
	.section	.nv.info._Z6advectP8ParticleS0_mmff,"",@"SHT_CUDA_INFO"
	.sectionflags	@""
	.align	4


	//----- nvinfo : EIATTR_CUDA_API_VERSION
	.align		4
        /*0000*/ 	.byte	0x04, 0x37
        /*0002*/ 	.short	(.L_277 - .L_276)
.L_276:
        /*0004*/ 	.word	0x00000082


	//----- nvinfo : EIATTR_KPARAM_INFO
	.align		4
.L_277:
        /*0008*/ 	.byte	0x04, 0x17
        /*000a*/ 	.short	(.L_279 - .L_278)
.L_278:
        /*000c*/ 	.word	0x00000000
        /*0010*/ 	.short	0x0005
        /*0012*/ 	.short	0x0024
        /*0014*/ 	.byte	0x00, 0xf0, 0x11, 0x00


	//----- nvinfo : EIATTR_KPARAM_INFO
	.align		4
.L_279:
        /*0018*/ 	.byte	0x04, 0x17
        /*001a*/ 	.short	(.L_281 - .L_280)
.L_280:
        /*001c*/ 	.word	0x00000000
        /*0020*/ 	.short	0x0004
        /*0022*/ 	.short	0x0020
        /*0024*/ 	.byte	0x00, 0xf0, 0x11, 0x00


	//----- nvinfo : EIATTR_KPARAM_INFO
	.align		4
.L_281:
        /*0028*/ 	.byte	0x04, 0x17
        /*002a*/ 	.short	(.L_283 - .L_282)
.L_282:
        /*002c*/ 	.word	0x00000000
        /*0030*/ 	.short	0x0003
        /*0032*/ 	.short	0x0018
        /*0034*/ 	.byte	0x00, 0xf0, 0x21, 0x00


	//----- nvinfo : EIATTR_KPARAM_INFO
	.align		4
.L_283:
        /*0038*/ 	.byte	0x04, 0x17
        /*003a*/ 	.short	(.L_285 - .L_284)
.L_284:
        /*003c*/ 	.word	0x00000000
        /*0040*/ 	.short	0x0002
        /*0042*/ 	.short	0x0010
        /*0044*/ 	.byte	0x00, 0xf0, 0x21, 0x00


	//----- nvinfo : EIATTR_KPARAM_INFO
	.align		4
.L_285:
        /*0048*/ 	.byte	0x04, 0x17
        /*004a*/ 	.short	(.L_287 - .L_286)
.L_286:
        /*004c*/ 	.word	0x00000000
        /*0050*/ 	.short	0x0001
        /*0052*/ 	.short	0x0008
        /*0054*/ 	.byte	0x00, 0xf5, 0x21, 0x00


	//----- nvinfo : EIATTR_KPARAM_INFO
	.align		4
.L_287:
        /*0058*/ 	.byte	0x04, 0x17
        /*005a*/ 	.short	(.L_289 - .L_288)
.L_288:
        /*005c*/ 	.word	0x00000000
        /*0060*/ 	.short	0x0000
        /*0062*/ 	.short	0x0000
        /*0064*/ 	.byte	0x00, 0xf5, 0x21, 0x00


	//----- nvinfo : EIATTR_SPARSE_MMA_MASK
	.align		4
.L_289:
        /*0068*/ 	.byte	0x03, 0x50
        /*006a*/ 	.short	0x0000


	//----- nvinfo : EIATTR_MAXREG_COUNT
	.align		4
        /*006c*/ 	.byte	0x03, 0x1b
        /*006e*/ 	.short	0x00ff


	//----- nvinfo : EIATTR_MERCURY_ISA_VERSION
	.align		4
        /*0070*/ 	.byte	0x03, 0x5f
        /*0072*/ 	.short	0x0101


	//----- nvinfo : EIATTR_VRC_CTA_INIT_COUNT
	.align		4
        /*0074*/ 	.byte	0x02, 0x4a
	.zero		1
	.zero		1


	//----- nvinfo : EIATTR_EXIT_INSTR_OFFSETS
	.align		4
        /*0078*/ 	.byte	0x04, 0x1c
        /*007a*/ 	.short	(.L_291 - .L_290)


	//   ....[0]....
.L_290:
        /*007c*/ 	.word	0x00001ac0


	//----- nvinfo : EIATTR_CRS_STACK_SIZE
	.align		4
.L_291:
        /*0080*/ 	.byte	0x04, 0x1e
        /*0082*/ 	.short	(.L_293 - .L_292)
.L_292:
        /*0084*/ 	.word	0x00000000


	//----- nvinfo : EIATTR_CBANK_PARAM_SIZE
	.align		4
.L_293:
        /*0088*/ 	.byte	0x03, 0x19
        /*008a*/ 	.short	0x0028


	//----- nvinfo : EIATTR_PARAM_CBANK
	.align		4
        /*008c*/ 	.byte	0x04, 0x0a
        /*008e*/ 	.short	(.L_295 - .L_294)
	.align		4
.L_294:
        /*0090*/ 	.word	index@(.nv.constant0._Z6advectP8ParticleS0_mmff)
        /*0094*/ 	.short	0x0380
        /*0096*/ 	.short	0x0028


	//----- nvinfo : EIATTR_SW_WAR
	.align		4
.L_295:
        /*0098*/ 	.byte	0x04, 0x36
        /*009a*/ 	.short	(.L_297 - .L_296)
.L_296:
        /*009c*/ 	.word	0x00000008
.L_297:


//--------------------- .nv.callgraph             --------------------------
	.section	.nv.callgraph,"",@"SHT_CUDA_CALLGRAPH"
	.align	4
	.sectionentsize	8
	.align		4
        /*0000*/ 	.word	0x00000000
	.align		4
        /*0004*/ 	.word	0xffffffff
	.align		4
        /*0008*/ 	.word	0x00000000
	.align		4
        /*000c*/ 	.word	0xfffffffe
	.align		4
        /*0010*/ 	.word	0x00000000
	.align		4
        /*0014*/ 	.word	0xfffffffd
	.align		4
        /*0018*/ 	.word	0x00000000
	.align		4
        /*001c*/ 	.word	0xfffffffc


//--------------------- .text._Z10applyBloomPhmmiiff --------------------------
	.section	.text._Z10applyBloomPhmmiiff,"ax",@progbits
	.align	128
        .global         _Z10applyBloomPhmmiiff
        .type           _Z10applyBloomPhmmiiff,@function
        .size           _Z10applyBloomPhmmiiff,(.L_x_124 - _Z10applyBloomPhmmiiff)
        .other          _Z10applyBloomPhmmiiff,@"STO_CUDA_ENTRY STV_DEFAULT"
_Z10applyBloomPhmmiiff:
.text._Z10applyBloomPhmmiiff:
[----:B------:R-:W-:Y:S01]  /*0000*/  LDC R1, c[0x0][0x37c] ;  /* 0x0000df00ff017b82 */ /* 0x000fe20000000800 */
[----:B------:R-:W0:Y:S07]  /*0010*/  S2R R0, SR_TID.X ;  /* 0x0000000000007919 */ /* 0x000e2e0000002100 */
[----:B------:R-:W0:Y:S01]  /*0020*/  S2UR UR4, SR_CTAID.X ;  /* 0x00000000000479c3 */ /* 0x000e220000002500 */
[----:B------:R-:W1:Y:S01]  /*0030*/  LDCU UR7, c[0x0][0x398] ;  /* 0x00007300ff0777ac */ /* 0x000e620008000800 */
[----:B------:R-:W-:Y:S01]  /*0040*/  BSSY.RECONVERGENT B0, `(.L_x_0) ;  /* 0x000004f000007945 */ /* 0x000fe20003800200 */
[----:B------:R-:W2:Y:S01]  /*0050*/  S2R R5, SR_TID.Y ;  /* 0x0000000000057919 */ /* 0x000ea20000002200 */
[----:B------:R-:W-:Y:S01]  /*0060*/  IMAD.MOV.U32 R6, RZ, RZ, 0x3f800000 ;  /* 0x3f800000ff067424 */ /* 0x000fe200078e00ff */
[----:B------:R-:W3:Y:S03]  /*0070*/  LDCU UR6, c[0x0][0x388] ;  /* 0x00007100ff0677ac */ /* 0x000ee60008000800 */
[----:B------:R-:W0:Y:S08]  /*0080*/  LDC R3, c[0x0][0x360] ;  /* 0x0000d800ff037b82 */ /* 0x000e300000000800 */
[----:B------:R-:W2:Y:S08]  /*0090*/  S2UR UR5, SR_CTAID.Y ;  /* 0x00000000000579c3 */ /* 0x000eb00000002600 */
[----:B------:R-:W2:Y:S01]  /*00a0*/  LDC R2, c[0x0][0x364] ;  /* 0x0000d900ff027b82 */ /* 0x000ea20000000800 */
[----:B0-----:R-:W-:-:S04]  /*00b0*/  IMAD R3, R3, UR4, R0 ;  /* 0x0000000403037c24 */ /* 0x001fc8000f8e0200 */
[----:B-1----:R-:W-:-:S05]  /*00c0*/  VIADD R10, R3, -UR7 ;  /* 0x80000007030a7c36 */ /* 0x002fca0008000000 */
[----:B------:R-:W-:Y:S01]  /*00d0*/  ISETP.NE.AND P0, PT, R10, 0x1, PT ;  /* 0x000000010a00780c */ /* 0x000fe20003f05270 */
[----:B--2---:R-:W-:-:S04]  /*00e0*/  IMAD R0, R2, UR5, R5 ;  /* 0x0000000502007c24 */ /* 0x004fc8000f8e0205 */
[----:B---3--:R-:W-:-:S08]  /*00f0*/  IMAD R2, R0, UR6, R3 ;  /* 0x0000000600027c24 */ /* 0x008fd0000f8e0203 */
[----:B------:R-:W-:Y:S05]  /*0100*/  @!P0 BRA `(.L_x_1) ;  /* 0x0000000400088947 */ /* 0x000fea0003800000 */
[----:B------:R-:W-:-:S04]  /*0110*/  I2FP.F32.S32 R3, R10 ;  /* 0x0000000a00037245 */ /* 0x000fc80000201400 */
[----:B------:R-:W-:-:S13]  /*0120*/  FSETP.NAN.AND P0, PT, |R3|, |R3|, PT ;  /* 0x400000030300720b */ /* 0x000fda0003f08200 */
[----:B------:R-:W-:Y:S01]  /*0130*/  @P0 FADD R6, R3, 2 ;  /* 0x4000000003060421 */ /* 0x000fe20000000000 */
[----:B------:R-:W-:Y:S06]  /*0140*/  @P0 BRA `(.L_x_1) ;  /* 0x0000000000f80947 */ /* 0x000fec0003800000 */
[C---:B------:R-:W-:Y:S01]  /*0150*/  FMUL R4, |R3|.reuse, 16777216 ;  /* 0x4b80000003047820 */ /* 0x040fe20000400200 */
[----:B------:R-:W-:Y:S01]  /*0160*/  FSETP.GEU.AND P0, PT, |R3|, 1.175494350822287508e-38, PT ;  /* 0x008000000300780b */ /* 0x000fe20003f0e200 */
[----:B------:R-:W-:-:S03]  /*0170*/  IMAD.MOV.U32 R12, RZ, RZ, 0x3a2c32e4 ;  /* 0x3a2c32e4ff0c7424 */ /* 0x000fc600078e00ff */
[----:B------:R-:W-:-:S04]  /*0180*/  FSEL R4, R4, |R3|, !P0 ;  /* 0x4000000304047208 */ /* 0x000fc80004000000 */
[----:B------:R-:W-:-:S04]  /*0190*/  IADD3 R5, PT, PT, R4, -0x3f3504f3, RZ ;  /* 0xc0cafb0d04057810 */ /* 0x000fc80007ffe0ff */
[----:B------:R-:W-:-:S05]  /*01a0*/  LOP3.LUT R5, R5, 0xff800000, RZ, 0xc0, !PT ;  /* 0xff80000005057812 */ /* 0x000fca00078ec0ff */
[----:B------:R-:W-:Y:S01]  /*01b0*/  IMAD.IADD R4, R4, 0x1, -R5 ;  /* 0x0000000104047824 */ /* 0x000fe200078e0a05 */
[----:B------:R-:W-:-:S03]  /*01c0*/  I2FP.F32.S32 R5, R5 ;  /* 0x0000000500057245 */ /* 0x000fc60000201400 */
[C---:B------:R-:W-:Y:S01]  /*01d0*/  FADD R7, R4.reuse, 1 ;  /* 0x3f80000004077421 */ /* 0x040fe20000000000 */
[----:B------:R-:W-:Y:S01]  /*01e0*/  FADD R6, R4, -1 ;  /* 0xbf80000004067421 */ /* 0x000fe20000000000 */
[----:B------:R-:W-:Y:S02]  /*01f0*/  FSEL R4, RZ, -24, P0 ;  /* 0xc1c00000ff047808 */ /* 0x000fe40000000000 */
[----:B------:R-:W-:Y:S01]  /*0200*/  FSETP.NEU.AND P0, PT, |R3|, +INF , PT ;  /* 0x7f8000000300780b */ /* 0x000fe20003f0d200 */
[----:B------:R-:W-:Y:S01]  /*0210*/  FADD R8, R6, R6 ;  /* 0x0000000606087221 */ /* 0x000fe20000000000 */
[----:B------:R-:W0:Y:S01]  /*0220*/  MUFU.RCP R7, R7 ;  /* 0x0000000700077308 */ /* 0x000e220000001000 */
[----:B------:R-:W-:Y:S01]  /*0230*/  FFMA R4, R5, 1.1920928955078125e-07, R4 ;  /* 0x3400000005047823 */ /* 0x000fe20000000004 */
[----:B------:R-:W-:-:S13]  /*0240*/  ISETP.NE.AND P0, PT, R10, RZ, P0 ;  /* 0x000000ff0a00720c */ /* 0x000fda0000705270 */
[----:B------:R-:W-:Y:S01]  /*0250*/  @!P0 FADD R3, R3, R3 ;  /* 0x0000000303038221 */ /* 0x000fe20000000000 */
[----:B0-----:R-:W-:-:S04]  /*0260*/  FMUL R9, R7, R8 ;  /* 0x0000000807097220 */ /* 0x001fc80000400000 */
[----:B------:R-:W-:Y:S01]  /*0270*/  FADD R8, R6, -R9 ;  /* 0x8000000906087221 */ /* 0x000fe20000000000 */
[CC--:B------:R-:W-:Y:S01]  /*0280*/  FMUL R5, R9.reuse, R9.reuse ;  /* 0x0000000909057220 */ /* 0x0c0fe20000400000 */
[----:B------:R-:W-:Y:S02]  /*0290*/  FFMA R13, R9, 1.4426950216293334961, R4 ;  /* 0x3fb8aa3b090d7823 */ /* 0x000fe40000000004 */
[----:B------:R-:W-:Y:S01]  /*02a0*/  FADD R11, R8, R8 ;  /* 0x00000008080b7221 */ /* 0x000fe20000000000 */
[C---:B------:R-:W-:Y:S01]  /*02b0*/  FFMA R8, R5.reuse, R12, 0.0032181653659790754318 ;  /* 0x3b52e7db05087423 */ /* 0x040fe2000000000c */
[----:B------:R-:W-:Y:S02]  /*02c0*/  FADD R4, R4, -R13 ;  /* 0x8000000d04047221 */ /* 0x000fe40000000000 */
[----:B------:R-:W-:Y:S01]  /*02d0*/  FFMA R6, R6, -R9, R11 ;  /* 0x8000000906067223 */ /* 0x000fe2000000000b */
[----:B------:R-:W-:Y:S01]  /*02e0*/  FFMA R8, R5, R8, 0.018033718690276145935 ;  /* 0x3c93bb7305087423 */ /* 0x000fe20000000008 */
[----:B------:R-:W-:-:S02]  /*02f0*/  FFMA R11, R9, 1.4426950216293334961, R4 ;  /* 0x3fb8aa3b090b7823 */ /* 0x000fc40000000004 */
[----:B------:R-:W-:Y:S01]  /*0300*/  FMUL R6, R7, R6 ;  /* 0x0000000607067220 */ /* 0x000fe20000400000 */
[----:B------:R-:W-:-:S03]  /*0310*/  FFMA R8, R5, R8, 0.12022458761930465698 ;  /* 0x3df6384f05087423 */ /* 0x000fc60000000008 */
[----:B------:R-:W-:Y:S01]  /*0320*/  FFMA R4, R6, 1.4426950216293334961, R11 ;  /* 0x3fb8aa3b06047823 */ /* 0x000fe2000000000b */
[----:B------:R-:W-:-:S03]  /*0330*/  FMUL R8, R5, R8 ;  /* 0x0000000805087220 */ /* 0x000fc60000400000 */
[----:B------:R-:W-:Y:S01]  /*0340*/  FFMA R7, R9, 1.9251366722983220825e-08, R4 ;  /* 0x32a55e3409077823 */ /* 0x000fe20000000004 */
[----:B------:R-:W-:-:S04]  /*0350*/  FMUL R5, R8, 3 ;  /* 0x4040000008057820 */ /* 0x000fc80000400000 */
[----:B------:R-:W-:Y:S01]  /*0360*/  FFMA R5, R6, R5, R7 ;  /* 0x0000000506057223 */ /* 0x000fe20000000007 */
[----:B------:R-:W-:-:S03]  /*0370*/  HFMA2 R7, -RZ, RZ, 0.64013671875, -15.109375 ;  /* 0x391fcb8eff077431 */ /* 0x000fc600000001ff */
[----:B------:R-:W-:-:S04]  /*0380*/  FFMA R8, R9, R8, R5 ;  /* 0x0000000809087223 */ /* 0x000fc80000000005 */
[----:B------:R-:W-:-:S04]  /*0390*/  FADD R4, R13, R8 ;  /* 0x000000080d047221 */ /* 0x000fc80000000000 */
[----:B------:R-:W-:Y:S01]  /*03a0*/  FMUL R5, R4, 2 ;  /* 0x4000000004057820 */ /* 0x000fe20000400000 */
[----:B------:R-:W-:-:S03]  /*03b0*/  FADD R13, -R13, R4 ;  /* 0x000000040d0d7221 */ /* 0x000fc60000000100 */
[----:B------:R-:W0:Y:S01]  /*03c0*/  FRND R6, R5 ;  /* 0x0000000500067307 */ /* 0x000e220000201000 */
[----:B------:R-:W-:Y:S01]  /*03d0*/  FADD R13, R8, -R13 ;  /* 0x8000000d080d7221 */ /* 0x000fe20000000000 */
[----:B------:R-:W-:Y:S01]  /*03e0*/  FFMA R4, R4, 2, -R5 ;  /* 0x4000000004047823 */ /* 0x000fe20000000805 */
[----:B------:R-:W-:-:S03]  /*03f0*/  FSETP.GT.AND P2, PT, |R5|, 152, PT ;  /* 0x431800000500780b */ /* 0x000fc60003f44200 */
[----:B------:R-:W-:Y:S01]  /*0400*/  FFMA R13, R13, 2, R4 ;  /* 0x400000000d0d7823 */ /* 0x000fe20000000004 */
[----:B0-----:R-:W-:Y:S01]  /*0410*/  FADD R4, R5, -R6 ;  /* 0x8000000605047221 */ /* 0x001fe20000000000 */
[----:B------:R-:W-:-:S03]  /*0420*/  FSETP.GT.AND P1, PT, R6, RZ, PT ;  /* 0x000000ff0600720b */ /* 0x000fc60003f24000 */
[----:B------:R-:W-:Y:S01]  /*0430*/  FADD R4, R4, R13 ;  /* 0x0000000d04047221 */ /* 0x000fe20000000000 */
[----:B------:R-:W-:Y:S02]  /*0440*/  SEL R6, RZ, 0x83000000, P1 ;  /* 0x83000000ff067807 */ /* 0x000fe40000800000 */
[----:B------:R-:W-:Y:S01]  /*0450*/  FSETP.GEU.AND P1, PT, R5, RZ, PT ;  /* 0x000000ff0500720b */ /* 0x000fe20003f2e000 */
[----:B------:R-:W-:Y:S02]  /*0460*/  FFMA R7, R4, R7, 0.0013391353422775864601 ;  /* 0x3aaf85ed04077423 */ /* 0x000fe40000000007 */
[----:B------:R-:W-:Y:S02]  /*0470*/  VIADD R8, R6, 0x7f000000 ;  /* 0x7f00000006087836 */ /* 0x000fe40000000000 */
[C---:B------:R-:W-:Y:S02]  /*0480*/  FFMA R9, R4.reuse, R7, 0.0096188392490148544312 ;  /* 0x3c1d985604097423 */ /* 0x040fe40000000007 */
[----:B------:R-:W0:Y:S02]  /*0490*/  F2I.NTZ R7, R5 ;  /* 0x0000000500077305 */ /* 0x000e240000203100 */
[----:B------:R-:W-:-:S04]  /*04a0*/  FFMA R9, R4, R9, 0.055503588169813156128 ;  /* 0x3d6357bb04097423 */ /* 0x000fc80000000009 */
[----:B------:R-:W-:-:S04]  /*04b0*/  FFMA R9, R4, R9, 0.24022644758224487305 ;  /* 0x3e75fdec04097423 */ /* 0x000fc80000000009 */
[----:B------:R-:W-:-:S04]  /*04c0*/  FFMA R9, R4, R9, 0.69314718246459960938 ;  /* 0x3f31721804097423 */ /* 0x000fc80000000009 */
[----:B------:R-:W-:Y:S01]  /*04d0*/  FFMA R9, R4, R9, 1 ;  /* 0x3f80000004097423 */ /* 0x000fe20000000009 */
[----:B0-----:R-:W-:Y:S01]  /*04e0*/  IMAD R7, R7, 0x800000, -R6 ;  /* 0x0080000007077824 */ /* 0x001fe200078e0a06 */
[----:B------:R-:W-:Y:S02]  /*04f0*/  FSEL R6, RZ, +INF , !P1 ;  /* 0x7f800000ff067808 */ /* 0x000fe40004800000 */
[----:B------:R-:W-:-:S04]  /*0500*/  FMUL R8, R8, R9 ;  /* 0x0000000908087220 */ /* 0x000fc80000400000 */
[----:B------:R-:W-:Y:S01]  /*0510*/  @!P2 FMUL R6, R7, R8 ;  /* 0x000000080706a220 */ /* 0x000fe20000400000 */
[----:B------:R-:W-:-:S07]  /*0520*/  @!P0 LOP3.LUT R6, R3, 0x7fffffff, RZ, 0xc0, !PT ;  /* 0x7fffffff03068812 */ /* 0x000fce00078ec0ff */
.L_x_1:
[----:B------:R-:W-:Y:S05]  /*0530*/  BSYNC.RECONVERGENT B0 ;  /* 0x0000000000007941 */ /* 0x000fea0003800200 */
.L_x_0:
[----:B------:R-:W0:Y:S01]  /*0540*/  LDCU UR4, c[0x0][0x39c] ;  /* 0x00007380ff0477ac */ /* 0x000e220008000800 */
[----:B------:R-:W-:Y:S01]  /*0550*/  BSSY.RECONVERGENT B0, `(.L_x_2) ;  /* 0x0000047000007945 */ /* 0x000fe20003800200 */
[----:B------:R-:W-:Y:S01]  /*0560*/  IMAD.MOV.U32 R7, RZ, RZ, 0x3f800000 ;  /* 0x3f800000ff077424 */ /* 0x000fe200078e00ff */
[----:B0-----:R-:W-:-:S04]  /*0570*/  IADD3 R0, PT, PT, R0, -UR4, RZ ;  /* 0x8000000400007c10 */ /* 0x001fc8000fffe0ff */
[----:B------:R-:W-:-:S13]  /*0580*/  ISETP.NE.AND P0, PT, R0, 0x1, PT ;  /* 0x000000010000780c */ /* 0x000fda0003f05270 */
        /* <DEDUP_REMOVED lines=8> */
[----:B------:R-:W-:-:S05]  /*0610*/  FSEL R4, R4, |R3|, !P0 ;  /* 0x4000000304047208 */ /* 0x000fca0004000000 */
[----:B------:R-:W-:-:S05]  /*0620*/  VIADD R5, R4, 0xc0cafb0d ;  /* 0xc0cafb0d04057836 */ /* 0x000fca0000000000 */
[----:B------:R-:W-:-:S04]  /*0630*/  LOP3.LUT R5, R5, 0xff800000, RZ, 0xc0, !PT ;  /* 0xff80000005057812 */ /* 0x000fc800078ec0ff */
[-C--:B------:R-:W-:Y:S02]  /*0640*/  IADD3 R4, PT, PT, R4, -R5.reuse, RZ ;  /* 0x8000000504047210 */ /* 0x080fe40007ffe0ff */
        /* <DEDUP_REMOVED lines=15> */
[----:B------:R-:W-:Y:S01]  /*0740*/  FFMA R12, R5, R12, 0.0032181653659790754318 ;  /* 0x3b52e7db050c7423 */ /* 0x000fe2000000000c */
        /* <DEDUP_REMOVED lines=10> */
[----:B------:R-:W-:-:S04]  /*07f0*/  FFMA R7, R7, R4, R8 ;  /* 0x0000000407077223 */ /* 0x000fc80000000008 */
[----:B------:R-:W-:Y:S01]  /*0800*/  FFMA R12, R9, R12, R7 ;  /* 0x0000000c090c7223 */ /* 0x000fe20000000007 */
[----:B------:R-:W-:-:S03]  /*0810*/  IMAD.MOV.U32 R7, RZ, RZ, 0x391fcb8e ;  /* 0x391fcb8eff077424 */ /* 0x000fc600078e00ff */
        /* <DEDUP_REMOVED lines=13> */
[----:B------:R-:W-:Y:S01]  /*08f0*/  FFMA R7, R4, R7, 0.0013391353422775864601 ;  /* 0x3aaf85ed04077423 */ /* 0x000fe20000000007 */
[----:B------:R-:W-:-:S03]  /*0900*/  IADD3 R8, PT, PT, R0, 0x7f000000, RZ ;  /* 0x7f00000000087810 */ /* 0x000fc60007ffe0ff */
        /* <DEDUP_REMOVED lines=11> */
.L_x_3:
[----:B------:R-:W-:Y:S05]  /*09c0*/  BSYNC.RECONVERGENT B0 ;  /* 0x0000000000007941 */ /* 0x000fea0003800200 */
.L_x_2:
[----:B------:R-:W0:Y:S01]  /*09d0*/  LDCU UR4, c[0x0][0x3a0] ;  /* 0x00007400ff0477ac */ /* 0x000e220008000800 */
[----:B------:R-:W-:Y:S01]  /*09e0*/  FADD R3, R7, R6 ;  /* 0x0000000607037221 */ /* 0x000fe20000000000 */
[----:B------:R-:W-:Y:S01]  /*09f0*/  MOV R0, 0xa20 ;  /* 0x00000a2000007802 */ /* 0x000fe20000000f00 */
[----:B0-----:R-:W0:Y:S06]  /*0a00*/  F2F.F64.F32 R4, UR4 ;  /* 0x0000000400047d10 */ /* 0x001e2c0008201800 */
[----:B0-----:R-:W-:Y:S05]  /*0a10*/  CALL.REL.NOINC `($_Z10applyBloomPhmmiiff$__internal_accurate_pow) ;  /* 0x0000000800ac7944 */ /* 0x001fea0003c00000 */
[----:B------:R-:W0:Y:S01]  /*0a20*/  LDC R0, c[0x0][0x3a0] ;  /* 0x0000e800ff007b82 */ /* 0x000e220000000800 */
[----:B------:R-:W-:-:S10]  /*0a30*/  DADD R6, R4, 2 ;  /* 0x4000000004067429 */ /* 0x000fd40000000000 */
[----:B------:R-:W-:Y:S01]  /*0a40*/  LOP3.LUT R6, R7, 0x7ff00000, RZ, 0xc0, !PT ;  /* 0x7ff0000007067812 */ /* 0x000fe200078ec0ff */
[----:B------:R-:W-:-:S03]  /*0a50*/  IMAD.MOV.U32 R7, RZ, RZ, R9 ;  /* 0x000000ffff077224 */ /* 0x000fc600078e0009 */
[----:B------:R-:W-:Y:S02]  /*0a60*/  ISETP.NE.AND P2, PT, R6, 0x7ff00000, PT ;  /* 0x7ff000000600780c */ /* 0x000fe40003f45270 */
[----:B------:R-:W-:Y:S02]  /*0a70*/  MOV R6, R8 ;  /* 0x0000000800067202 */ /* 0x000fe40000000f00 */
[C---:B0-----:R-:W-:Y:S02]  /*0a80*/  FSETP.NEU.AND P1, PT, R0.reuse, RZ, PT ;  /* 0x000000ff0000720b */ /* 0x041fe40003f2d000 */
[----:B------:R-:W-:-:S11]  /*0a90*/  FSETP.NEU.AND P0, PT, R0, 1, PT ;  /* 0x3f8000000000780b */ /* 0x000fd60003f0d000 */
[----:B------:R-:W-:Y:S01]  /*0aa0*/  @!P1 CS2R R6, SRZ ;  /* 0x0000000000069805 */ /* 0x000fe2000001ff00 */
[----:B------:R-:W-:Y:S06]  /*0ab0*/  @P2 BRA `(.L_x_4) ;  /* 0x0000000000182947 */ /* 0x000fec0003800000 */
[----:B------:R-:W-:-:S13]  /*0ac0*/  FSETP.NAN.AND P1, PT, R0, R0, PT ;  /* 0x000000000000720b */ /* 0x000fda0003f28000 */
[----:B------:R-:W-:Y:S01]  /*0ad0*/  @P1 DADD R6, R4, 2 ;  /* 0x4000000004061429 */ /* 0x000fe20000000000 */
[----:B------:R-:W-:Y:S10]  /*0ae0*/  @P1 BRA `(.L_x_4) ;  /* 0x00000000000c1947 */ /* 0x000ff40003800000 */
[----:B------:R-:W-:-:S14]  /*0af0*/  DSETP.NEU.AND P1, PT, |R4|, +INF , PT ;  /* 0x7ff000000400742a */ /* 0x000fdc0003f2d200 */
[----:B------:R-:W-:Y:S01]  /*0b00*/  @!P1 MOV R6, 0x0 ;  /* 0x0000000000069802 */ /* 0x000fe20000000f00 */
[----:B------:R-:W-:-:S07]  /*0b10*/  @!P1 IMAD.MOV.U32 R7, RZ, RZ, 0x7ff00000 ;  /* 0x7ff00000ff079424 */ /* 0x000fce00078e00ff */
.L_x_4:
[----:B------:R-:W-:Y:S01]  /*0b20*/  FSEL R9, R7, 1.875, P0 ;  /* 0x3ff0000007097808 */ /* 0x000fe20000000000 */
[----:B------:R-:W0:Y:S01]  /*0b30*/  LDCU.64 UR4, c[0x0][0x358] ;  /* 0x00006b00ff0477ac */ /* 0x000e220008000a00 */
[----:B------:R-:W-:Y:S01]  /*0b40*/  FSEL R8, R6, RZ, P0 ;  /* 0x000000ff06087208 */ /* 0x000fe20000000000 */
[----:B------:R-:W-:Y:S01]  /*0b50*/  BSSY.RECONVERGENT B0, `(.L_x_5) ;  /* 0x0000013000007945 */ /* 0x000fe20003800200 */
[----:B------:R-:W1:Y:S01]  /*0b60*/  MUFU.RCP64H R5, R9 ;  /* 0x0000000900057308 */ /* 0x000e620000001800 */
[----:B------:R-:W-:-:S06]  /*0b70*/  MOV R4, 0x1 ;  /* 0x0000000100047802 */ /* 0x000fcc0000000f00 */
[----:B-1----:R-:W-:-:S08]  /*0b80*/  DFMA R6, -R8, R4, 1 ;  /* 0x3ff000000806742b */ /* 0x002fd00000000104 */
[----:B------:R-:W-:-:S08]  /*0b90*/  DFMA R6, R6, R6, R6 ;  /* 0x000000060606722b */ /* 0x000fd00000000006 */
[----:B------:R-:W-:Y:S02]  /*0ba0*/  DFMA R4, R4, R6, R4 ;  /* 0x000000060404722b */ /* 0x000fe40000000004 */
[----:B------:R-:W1:Y:S06]  /*0bb0*/  F2F.F64.F32 R6, -R3 ;  /* 0x8000000300067310 */ /* 0x000e6c0000201800 */
[----:B------:R-:W-:-:S08]  /*0bc0*/  DFMA R10, -R8, R4, 1 ;  /* 0x3ff00000080a742b */ /* 0x000fd00000000104 */
[----:B------:R-:W-:Y:S01]  /*0bd0*/  DFMA R4, R4, R10, R4 ;  /* 0x0000000a0404722b */ /* 0x000fe20000000004 */
[----:B-1----:R-:W-:-:S07]  /*0be0*/  FSETP.GEU.AND P1, PT, |R7|, 6.5827683646048100446e-37, PT ;  /* 0x036000000700780b */ /* 0x002fce0003f2e200 */
[----:B------:R-:W-:-:S08]  /*0bf0*/  DMUL R10, R6, R4 ;  /* 0x00000004060a7228 */ /* 0x000fd00000000000 */
[----:B------:R-:W-:-:S08]  /*0c00*/  DFMA R12, -R8, R10, R6 ;  /* 0x0000000a080c722b */ /* 0x000fd00000000106 */
[----:B------:R-:W-:-:S10]  /*0c10*/  DFMA R4, R4, R12, R10 ;  /* 0x0000000c0404722b */ /* 0x000fd4000000000a */
[----:B------:R-:W-:-:S05]  /*0c20*/  FFMA R0, RZ, R9, R5 ;  /* 0x00000009ff007223 */ /* 0x000fca0000000005 */
[----:B------:R-:W-:Y:S01]  /*0c30*/  FSETP.GT.AND P0, PT, |R0|, 1.469367938527859385e-39, PT ;  /* 0x001000000000780b */ /* 0x000fe20003f04200 */
[----:B------:R-:W-:-:S12]  /*0c40*/  IMAD.SHL.U32 R0, R2, 0x4, RZ ;  /* 0x0000000402007824 */ /* 0x000fd800078e00ff */
[----:B0-----:R-:W-:Y:S05]  /*0c50*/  @P0 BRA P1, `(.L_x_6) ;  /* 0x0000000000080947 */ /* 0x001fea0000800000 */
[----:B------:R-:W-:-:S07]  /*0c60*/  MOV R10, 0xc80 ;  /* 0x00000c80000a7802 */ /* 0x000fce0000000f00 */
[----:B------:R-:W-:Y:S05]  /*0c70*/  CALL.REL.NOINC `($__internal_0_$__cuda_sm20_div_rn_f64_full) ;  /* 0x0000000000987944 */ /* 0x000fea0003c00000 */
.L_x_6:
[----:B------:R-:W-:Y:S05]  /*0c80*/  BSYNC.RECONVERGENT B0 ;  /* 0x0000000000007941 */ /* 0x000fea0003800200 */
.L_x_5:
[----:B------:R-:W0:Y:S02]  /*0c90*/  LDCU.64 UR6, c[0x0][0x380] ;  /* 0x00007000ff0677ac */ /* 0x000e240008000a00 */
[C---:B0-----:R-:W-:Y:S01]  /*0ca0*/  IADD3 R2, P0, PT, R0.reuse, UR6, RZ ;  /* 0x0000000600027c10 */ /* 0x041fe2000ff1e0ff */
[----:B------:R-:W0:Y:S01]  /*0cb0*/  F2F.F32.F64 R4, R4 ;  /* 0x0000000400047310 */ /* 0x000e220000301000 */
[----:B------:R-:W-:Y:S01]  /*0cc0*/  MOV R7, 0x3bbb989d ;  /* 0x3bbb989d00077802 */ /* 0x000fe20000000f00 */
[----:B------:R-:W-:Y:S01]  /*0cd0*/  IMAD.MOV.U32 R10, RZ, RZ, 0x437c0000 ;  /* 0x437c0000ff0a7424 */ /* 0x000fe200078e00ff */
[----:B------:R-:W-:Y:S01]  /*0ce0*/  LEA.HI.X.SX32 R3, R0, UR7, 0x1, P0 ;  /* 0x0000000700037c11 */ /* 0x000fe200080f0eff */
[----:B------:R-:W1:Y:S04]  /*0cf0*/  LDCU UR6, c[0x0][0x3a4] ;  /* 0x00007480ff0677ac */ /* 0x000e680008000800 */
[----:B------:R-:W2:Y:S04]  /*0d00*/  LDG.E.U8 R8, desc[UR4][R2.64] ;  /* 0x0000000402087981 */ /* 0x000ea8000c1e1100 */
[----:B------:R-:W3:Y:S04]  /*0d10*/  LDG.E.U8 R6, desc[UR4][R2.64+0x1] ;  /* 0x0000010402067981 */ /* 0x000ee8000c1e1100 */
[----:B------:R-:W3:Y:S01]  /*0d20*/  LDG.E.U8 R0, desc[UR4][R2.64+0x2] ;  /* 0x0000020402007981 */ /* 0x000ee2000c1e1100 */
[----:B0-----:R-:W-:-:S04]  /*0d30*/  FFMA.SAT R7, R4, R7, 0.5 ;  /* 0x3f00000004077423 */ /* 0x001fc80000002007 */
[----:B------:R-:W-:-:S04]  /*0d40*/  FFMA.RM R7, R7, R10, 12582913 ;  /* 0x4b40000107077423 */ /* 0x000fc8000000400a */
[C---:B------:R-:W-:Y:S01]  /*0d50*/  FADD R9, R7.reuse, -12583039 ;  /* 0xcb40007f07097421 */ /* 0x040fe20000000000 */
[----:B------:R-:W-:-:S03]  /*0d60*/  SHF.L.U32 R7, R7, 0x17, RZ ;  /* 0x0000001707077819 */ /* 0x000fc600000006ff */
[----:B------:R-:W-:-:S04]  /*0d70*/  FFMA R9, R4, 1.4426950216293334961, -R9 ;  /* 0x3fb8aa3b04097823 */ /* 0x000fc80000000809 */
[----:B------:R-:W-:-:S04]  /*0d80*/  FFMA R9, R4, 1.925963033500011079e-08, R9 ;  /* 0x32a5706004097823 */ /* 0x000fc80000000009 */
[----:B------:R-:W0:Y:S02]  /*0d90*/  MUFU.EX2 R10, R9 ;  /* 0x00000009000a7308 */ /* 0x000e240000000800 */
[----:B0-----:R-:W-:-:S04]  /*0da0*/  FMUL R7, R7, R10 ;  /* 0x0000000a07077220 */ /* 0x001fc80000400000 */
[----:B-1----:R-:W-:Y:S02]  /*0db0*/  FMUL R7, R7, UR6 ;  /* 0x0000000607077c20 */ /* 0x002fe40008400000 */
[----:B--2---:R-:W-:Y:S01]  /*0dc0*/  I2F.U16 R12, R8 ;  /* 0x00000008000c7306 */ /* 0x004fe20000101000 */
[----:B---3--:R-:W-:-:S07]  /*0dd0*/  VIMNMX3.U16x2 R5, R6, R0, R8, !PT ;  /* 0x000000000605720f */ /* 0x008fce0007800208 */
[----:B------:R-:W-:Y:S08]  /*0de0*/  I2F.U16 R6, R6 ;  /* 0x0000000600067306 */ /* 0x000ff00000101000 */
[----:B------:R-:W0:Y:S08]  /*0df0*/  I2F.U16 R4, R5 ;  /* 0x0000000500047306 */ /* 0x000e300000101000 */
[----:B------:R-:W1:Y:S01]  /*0e00*/  I2F.U16 R0, R0 ;  /* 0x0000000000007306 */ /* 0x000e620000101000 */
[CC--:B0-----:R-:W-:Y:S01]  /*0e10*/  FFMA R12, R7.reuse, R4.reuse, R12 ;  /* 0x00000004070c7223 */ /* 0x0c1fe2000000000c */
[----:B------:R-:W-:-:S04]  /*0e20*/  FFMA R8, R7, R4, R6 ;  /* 0x0000000407087223 */ /* 0x000fc80000000006 */
[----:B------:R-:W-:Y:S02]  /*0e30*/  FMNMX R12, R12, 255, PT ;  /* 0x437f00000c0c7809 */ /* 0x000fe40003800000 */
[----:B------:R-:W-:Y:S01]  /*0e40*/  FMNMX R8, R8, 255, PT ;  /* 0x437f000008087809 */ /* 0x000fe20003800000 */
[----:B-1----:R-:W-:Y:S01]  /*0e50*/  FFMA R4, R7, R4, R0 ;  /* 0x0000000407047223 */ /* 0x002fe20000000000 */
[----:B------:R-:W0:Y:S04]  /*0e60*/  F2I.U32.TRUNC.NTZ R9, R12 ;  /* 0x0000000c00097305 */ /* 0x000e28000020f000 */
[----:B------:R-:W-:-:S04]  /*0e70*/  FMNMX R4, R4, 255, PT ;  /* 0x437f000004047809 */ /* 0x000fc80003800000 */
[----:B------:R-:W1:Y:S01]  /*0e80*/  F2I.U32.TRUNC.NTZ R5, R8 ;  /* 0x0000000800057305 */ /* 0x000e62000020f000 */
[----:B0-----:R-:W-:Y:S07]  /*0e90*/  STG.E.U8 desc[UR4][R2.64], R9 ;  /* 0x0000000902007986 */ /* 0x001fee000c101104 */
[----:B------:R-:W0:Y:S01]  /*0ea0*/  F2I.U32.TRUNC.NTZ R7, R4 ;  /* 0x0000000400077305 */ /* 0x000e22000020f000 */
[----:B-1----:R-:W-:Y:S04]  /*0eb0*/  STG.E.U8 desc[UR4][R2.64+0x1], R5 ;  /* 0x0000010502007986 */ /* 0x002fe8000c101104 */
[----:B0-----:R-:W-:Y:S01]  /*0ec0*/  STG.E.U8 desc[UR4][R2.64+0x2], R7 ;  /* 0x0000020702007986 */ /* 0x001fe2000c101104 */
[----:B------:R-:W-:Y:S05]  /*0ed0*/  EXIT ;  /* 0x000000000000794d */ /* 0x000fea0003800000 */
        .weak           $__internal_0_$__cuda_sm20_div_rn_f64_full
        .type           $__internal_0_$__cuda_sm20_div_rn_f64_full,@function
        .size           $__internal_0_$__cuda_sm20_div_rn_f64_full,($_Z10applyBloomPhmmiiff$__internal_accurate_pow - $__internal_0_$__cuda_sm20_div_rn_f64_full)
$__internal_0_$__cuda_sm20_div_rn_f64_full:
[C---:B------:R-:W-:Y:S01]  /*0ee0*/  FSETP.GEU.AND P0, PT, |R9|.reuse, 1.469367938527859385e-39, PT ;  /* 0x001000000900780b */ /* 0x040fe20003f0e200 */
[--C-:B------:R-:W-:Y:S01]  /*0ef0*/  IMAD.MOV.U32 R4, RZ, RZ, R8.reuse ;  /* 0x000000ffff047224 */ /* 0x100fe200078e0008 */
[----:B------:R-:W-:Y:S01]  /*0f00*/  LOP3.LUT R2, R9, 0x800fffff, RZ, 0xc0, !PT ;  /* 0x800fffff09027812 */ /* 0x000fe200078ec0ff */
[----:B------:R-:W-:Y:S01]  /*0f10*/  BSSY.RECONVERGENT B1, `(.L_x_7) ;  /* 0x0000057000017945 */ /* 0x000fe20003800200 */
[----:B------:R-:W-:Y:S02]  /*0f20*/  MOV R5, R9 ;  /* 0x0000000900057202 */ /* 0x000fe40000000f00 */
[----:B------:R-:W-:Y:S01]  /*0f30*/  LOP3.LUT R3, R2, 0x3ff00000, RZ, 0xfc, !PT ;  /* 0x3ff0000002037812 */ /* 0x000fe200078efcff */
[----:B------:R-:W-:Y:S01]  /*0f40*/  IMAD.MOV.U32 R2, RZ, RZ, R8 ;  /* 0x000000ffff027224 */ /* 0x000fe200078e0008 */
[----:B------:R-:W-:Y:S02]  /*0f50*/  FSETP.GEU.AND P2, PT, |R7|, 1.469367938527859385e-39, PT ;  /* 0x001000000700780b */ /* 0x000fe40003f4e200 */
[----:B------:R-:W-:-:S02]  /*0f60*/  MOV R16, 0x1 ;  /* 0x0000000100107802 */ /* 0x000fc40000000f00 */
[----:B------:R-:W-:Y:S01]  /*0f70*/  LOP3.LUT R11, R7, 0x7ff00000, RZ, 0xc0, !PT ;  /* 0x7ff00000070b7812 */ /* 0x000fe200078ec0ff */
[----:B------:R-:W-:Y:S01]  /*0f80*/  @!P0 DMUL R2, R4, 8.98846567431157953865e+307 ;  /* 0x7fe0000004028828 */ /* 0x000fe20000000000 */
[----:B------:R-:W-:-:S04]  /*0f90*/  LOP3.LUT R14, R9, 0x7ff00000, RZ, 0xc0, !PT ;  /* 0x7ff00000090e7812 */ /* 0x000fc800078ec0ff */
[----:B------:R-:W-:Y:S01]  /*0fa0*/  ISETP.GE.U32.AND P1, PT, R11, R14, PT ;  /* 0x0000000e0b00720c */ /* 0x000fe20003f26070 */
[----:B------:R-:W0:Y:S02]  /*0fb0*/  MUFU.RCP64H R17, R3 ;  /* 0x0000000300117308 */ /* 0x000e240000001800 */
[----:B------:R-:W-:-:S04]  /*0fc0*/  @!P2 LOP3.LUT R8, R5, 0x7ff00000, RZ, 0xc0, !PT ;  /* 0x7ff000000508a812 */ /* 0x000fc800078ec0ff */
[----:B------:R-:W-:Y:S02]  /*0fd0*/  @!P2 ISETP.GE.U32.AND P3, PT, R11, R8, PT ;  /* 0x000000080b00a20c */ /* 0x000fe40003f66070 */
[----:B------:R-:W-:Y:S01]  /*0fe0*/  MOV R8, R6 ;  /* 0x0000000600087202 */ /* 0x000fe20000000f00 */
[----:B0-----:R-:W-:-:S08]  /*0ff0*/  DFMA R12, R16, -R2, 1 ;  /* 0x3ff00000100c742b */ /* 0x001fd00000000802 */
[----:B------:R-:W-:Y:S01]  /*1000*/  DFMA R18, R12, R12, R12 ;  /* 0x0000000c0c12722b */ /* 0x000fe2000000000c */
[----:B------:R-:W-:-:S05]  /*1010*/  IMAD.MOV.U32 R12, RZ, RZ, 0x1ca00000 ;  /* 0x1ca00000ff0c7424 */ /* 0x000fca00078e00ff */
[C---:B------:R-:W-:Y:S02]  /*1020*/  @!P2 SEL R13, R12.reuse, 0x63400000, !P3 ;  /* 0x634000000c0da807 */ /* 0x040fe40005800000 */
[----:B------:R-:W-:Y:S01]  /*1030*/  DFMA R16, R16, R18, R16 ;  /* 0x000000121010722b */ /* 0x000fe20000000010 */
[----:B------:R-:W-:Y:S01]  /*1040*/  SEL R9, R12, 0x63400000, !P1 ;  /* 0x634000000c097807 */ /* 0x000fe20004800000 */
[----:B------:R-:W-:Y:S01]  /*1050*/  @!P2 IMAD.MOV.U32 R18, RZ, RZ, RZ ;  /* 0x000000ffff12a224 */ /* 0x000fe200078e00ff */
[--C-:B------:R-:W-:Y:S02]  /*1060*/  @!P2 LOP3.LUT R13, R13, 0x80000000, R7.reuse, 0xf8, !PT ;  /* 0x800000000d0da812 */ /* 0x100fe400078ef807 */
[----:B------:R-:W-:Y:S02]  /*1070*/  LOP3.LUT R9, R9, 0x800fffff, R7, 0xf8, !PT ;  /* 0x800fffff09097812 */ /* 0x000fe400078ef807 */
[----:B------:R-:W-:Y:S01]  /*1080*/  @!P2 LOP3.LUT R19, R13, 0x100000, RZ, 0xfc, !PT ;  /* 0x001000000d13a812 */ /* 0x000fe200078efcff */
[----:B------:R-:W-:-:S05]  /*1090*/  DFMA R20, R16, -R2, 1 ;  /* 0x3ff000001014742b */ /* 0x000fca0000000802 */
[----:B------:R-:W-:-:S03]  /*10a0*/  @!P2 DFMA R8, R8, 2, -R18 ;  /* 0x400000000808a82b */ /* 0x000fc60000000812 */
[----:B------:R-:W-:Y:S01]  /*10b0*/  DFMA R16, R16, R20, R16 ;  /* 0x000000141010722b */ /* 0x000fe20000000010 */
[----:B------:R-:W-:Y:S01]  /*10c0*/  MOV R21, R11 ;  /* 0x0000000b00157202 */ /* 0x000fe20000000f00 */
[----:B------:R-:W-:Y:S01]  /*10d0*/  IMAD.MOV.U32 R20, RZ, RZ, R14 ;  /* 0x000000ffff147224 */ /* 0x000fe200078e000e */
[----:B------:R-:W-:-:S04]  /*10e0*/  @!P0 LOP3.LUT R20, R3, 0x7ff00000, RZ, 0xc0, !PT ;  /* 0x7ff0000003148812 */ /* 0x000fc800078ec0ff */
[----:B------:R-:W-:Y:S01]  /*10f0*/  @!P2 LOP3.LUT R21, R9, 0x7ff00000, RZ, 0xc0, !PT ;  /* 0x7ff000000915a812 */ /* 0x000fe200078ec0ff */
[----:B------:R-:W-:Y:S01]  /*1100*/  DMUL R18, R16, R8 ;  /* 0x0000000810127228 */ /* 0x000fe20000000000 */
[----:B------:R-:W-:Y:S02]  /*1110*/  VIADD R22, R20, 0xffffffff ;  /* 0xffffffff14167836 */ /* 0x000fe40000000000 */
[----:B------:R-:W-:-:S04]  /*1120*/  IADD3 R13, PT, PT, R21, -0x1, RZ ;  /* 0xffffffff150d7810 */ /* 0x000fc80007ffe0ff */
[----:B------:R-:W-:Y:S01]  /*1130*/  ISETP.GT.U32.AND P0, PT, R13, 0x7feffffe, PT ;  /* 0x7feffffe0d00780c */ /* 0x000fe20003f04070 */
[----:B------:R-:W-:-:S03]  /*1140*/  DFMA R14, R18, -R2, R8 ;  /* 0x80000002120e722b */ /* 0x000fc60000000008 */
[----:B------:R-:W-:-:S05]  /*1150*/  ISETP.GT.U32.OR P0, PT, R22, 0x7feffffe, P0 ;  /* 0x7feffffe1600780c */ /* 0x000fca0000704470 */
[----:B------:R-:W-:-:S08]  /*1160*/  DFMA R14, R16, R14, R18 ;  /* 0x0000000e100e722b */ /* 0x000fd00000000012 */
[----:B------:R-:W-:Y:S05]  /*1170*/  @P0 BRA `(.L_x_8) ;  /* 0x00000000006c0947 */ /* 0x000fea0003800000 */
[----:B------:R-:W-:-:S04]  /*1180*/  LOP3.LUT R16, R5, 0x7ff00000, RZ, 0xc0, !PT ;  /* 0x7ff0000005107812 */ /* 0x000fc800078ec0ff */
[CC--:B------:R-:W-:Y:S02]  /*1190*/  VIADDMNMX R6, R11.reuse, -R16.reuse, 0xb9600000, !PT ;  /* 0xb96000000b067446 */ /* 0x0c0fe40007800910 */
[----:B------:R-:W-:Y:S02]  /*11a0*/  ISETP.GE.U32.AND P0, PT, R11, R16, PT ;  /* 0x000000100b00720c */ /* 0x000fe40003f06070 */
[----:B------:R-:W-:Y:S02]  /*11b0*/  VIMNMX R6, PT, PT, R6, 0x46a00000, PT ;  /* 0x46a0000006067848 */ /* 0x000fe40003fe0100 */
[----:B------:R-:W-:-:S04]  /*11c0*/  SEL R11, R12, 0x63400000, !P0 ;  /* 0x634000000c0b7807 */ /* 0x000fc80004000000 */
[----:B------:R-:W-:Y:S02]  /*11d0*/  IADD3 R11, PT, PT, -R11, R6, RZ ;  /* 0x000000060b0b7210 */ /* 0x000fe40007ffe1ff */
[----:B------:R-:W-:-:S03]  /*11e0*/  MOV R6, RZ ;  /* 0x000000ff00067202 */ /* 0x000fc60000000f00 */
[----:B------:R-:W-:-:S06]  /*11f0*/  VIADD R7, R11, 0x7fe00000 ;  /* 0x7fe000000b077836 */ /* 0x000fcc0000000000 */
[----:B------:R-:W-:-:S10]  /*1200*/  DMUL R12, R14, R6 ;  /* 0x000000060e0c7228 */ /* 0x000fd40000000000 */
[----:B------:R-:W-:-:S13]  /*1210*/  FSETP.GTU.AND P0, PT, |R13|, 1.469367938527859385e-39, PT ;  /* 0x001000000d00780b */ /* 0x000fda0003f0c200 */
[----:B------:R-:W-:Y:S05]  /*1220*/  @P0 BRA `(.L_x_9) ;  /* 0x0000000000940947 */ /* 0x000fea0003800000 */
[----:B------:R-:W-:Y:S01]  /*1230*/  DFMA R2, R14, -R2, R8 ;  /* 0x800000020e02722b */ /* 0x000fe20000000008 */
[----:B------:R-:W-:-:S09]  /*1240*/  IMAD.MOV.U32 R6, RZ, RZ, RZ ;  /* 0x000000ffff067224 */ /* 0x000fd200078e00ff */
[C---:B------:R-:W-:Y:S02]  /*1250*/  FSETP.NEU.AND P0, PT, R3.reuse, RZ, PT ;  /* 0x000000ff0300720b */ /* 0x040fe40003f0d000 */
[----:B------:R-:W-:-:S04]  /*1260*/  LOP3.LUT R5, R3, 0x80000000, R5, 0x48, !PT ;  /* 0x8000000003057812 */ /* 0x000fc800078e4805 */
[----:B------:R-:W-:-:S07]  /*1270*/  LOP3.LUT R7, R5, R7, RZ, 0xfc, !PT ;  /* 0x0000000705077212 */ /* 0x000fce00078efcff */
[----:B------:R-:W-:Y:S05]  /*1280*/  @!P0 BRA `(.L_x_9) ;  /* 0x00000000007c8947 */ /* 0x000fea0003800000 */
[----:B------:R-:W-:Y:S01]  /*1290*/  IADD3 R3, PT, PT, -R11, RZ, RZ ;  /* 0x000000ff0b037210 */ /* 0x000fe20007ffe1ff */
[----:B------:R-:W-:Y:S01]  /*12a0*/  IMAD.MOV.U32 R2, RZ, RZ, RZ ;  /* 0x000000ffff027224 */ /* 0x000fe200078e00ff */
[----:B------:R-:W-:-:S05]  /*12b0*/  DMUL.RP R6, R14, R6 ;  /* 0x000000060e067228 */ /* 0x000fca0000008000 */
[----:B------:R-:W-:-:S05]  /*12c0*/  DFMA R2, R12, -R2, R14 ;  /* 0x800000020c02722b */ /* 0x000fca000000000e */
[----:B------:R-:W-:Y:S02]  /*12d0*/  LOP3.LUT R5, R7, R5, RZ, 0x3c, !PT ;  /* 0x0000000507057212 */ /* 0x000fe400078e3cff */
[----:B------:R-:W-:-:S04]  /*12e0*/  IADD3 R2, PT, PT, -R11, -0x43300000, RZ ;  /* 0xbcd000000b027810 */ /* 0x000fc80007ffe1ff */
[----:B------:R-:W-:-:S04]  /*12f0*/  FSETP.NEU.AND P0, PT, |R3|, R2, PT ;  /* 0x000000020300720b */ /* 0x000fc80003f0d200 */
[----:B------:R-:W-:Y:S02]  /*1300*/  FSEL R12, R6, R12, !P0 ;  /* 0x0000000c060c7208 */ /* 0x000fe40004000000 */
[----:B------:R-:W-:Y:S01]  /*1310*/  FSEL R13, R5, R13, !P0 ;  /* 0x0000000d050d7208 */ /* 0x000fe20004000000 */
[----:B------:R-:W-:Y:S06]  /*1320*/  BRA `(.L_x_9) ;  /* 0x0000000000547947 */ /* 0x000fec0003800000 */
.L_x_8:
[----:B------:R-:W-:-:S14]  /*1330*/  DSETP.NAN.AND P0, PT, R6, R6, PT ;  /* 0x000000060600722a */ /* 0x000fdc0003f08000 */
[----:B------:R-:W-:Y:S05]  /*1340*/  @P0 BRA `(.L_x_10) ;  /* 0x0000000000440947 */ /* 0x000fea0003800000 */
[----:B------:R-:W-:-:S14]  /*1350*/  DSETP.NAN.AND P0, PT, R4, R4, PT ;  /* 0x000000040400722a */ /* 0x000fdc0003f08000 */
[----:B------:R-:W-:Y:S05]  /*1360*/  @P0 BRA `(.L_x_11) ;  /* 0x0000000000300947 */ /* 0x000fea0003800000 */
[----:B------:R-:W-:Y:S01]  /*1370*/  ISETP.NE.AND P0, PT, R21, R20, PT ;  /* 0x000000141500720c */ /* 0x000fe20003f05270 */
[----:B------:R-:W-:Y:S01]  /*1380*/  IMAD.MOV.U32 R13, RZ, RZ, -0x80000 ;  /* 0xfff80000ff0d7424 */ /* 0x000fe200078e00ff */
[----:B------:R-:W-:-:S11]  /*1390*/  MOV R12, 0x0 ;  /* 0x00000000000c7802 */ /* 0x000fd60000000f00 */
[----:B------:R-:W-:Y:S05]  /*13a0*/  @!P0 BRA `(.L_x_9) ;  /* 0x0000000000348947 */ /* 0x000fea0003800000 */
[----:B------:R-:W-:Y:S02]  /*13b0*/  ISETP.NE.AND P0, PT, R21, 0x7ff00000, PT ;  /* 0x7ff000001500780c */ /* 0x000fe40003f05270 */
[----:B------:R-:W-:Y:S02]  /*13c0*/  LOP3.LUT R13, R7, 0x80000000, R5, 0x48, !PT ;  /* 0x80000000070d7812 */ /* 0x000fe400078e4805 */
[----:B------:R-:W-:-:S13]  /*13d0*/  ISETP.EQ.OR P0, PT, R20, RZ, !P0 ;  /* 0x000000ff1400720c */ /* 0x000fda0004702670 */
[----:B------:R-:W-:Y:S02]  /*13e0*/  @P0 LOP3.LUT R2, R13, 0x7ff00000, RZ, 0xfc, !PT ;  /* 0x7ff000000d020812 */ /* 0x000fe400078efcff */
[----:B------:R-:W-:Y:S01]  /*13f0*/  @!P0 MOV R12, RZ ;  /* 0x000000ff000c8202 */ /* 0x000fe20000000f00 */
[----:B------:R-:W-:Y:S01]  /*1400*/  @P0 IMAD.MOV.U32 R12, RZ, RZ, RZ ;  /* 0x000000ffff0c0224 */ /* 0x000fe200078e00ff */
[----:B------:R-:W-:Y:S01]  /*1410*/  @P0 MOV R13, R2 ;  /* 0x00000002000d0202 */ /* 0x000fe20000000f00 */
[----:B------:R-:W-:Y:S06]  /*1420*/  BRA `(.L_x_9) ;  /* 0x0000000000147947 */ /* 0x000fec0003800000 */
.L_x_11:
[----:B------:R-:W-:Y:S01]  /*1430*/  LOP3.LUT R13, R5, 0x80000, RZ, 0xfc, !PT ;  /* 0x00080000050d7812 */ /* 0x000fe200078efcff */
[----:B------:R-:W-:Y:S01]  /*1440*/  IMAD.MOV.U32 R12, RZ, RZ, R4 ;  /* 0x000000ffff0c7224 */ /* 0x000fe200078e0004 */
[----:B------:R-:W-:Y:S06]  /*1450*/  BRA `(.L_x_9) ;  /* 0x0000000000087947 */ /* 0x000fec0003800000 */
.L_x_10:
[----:B------:R-:W-:Y:S02]  /*1460*/  LOP3.LUT R13, R7, 0x80000, RZ, 0xfc, !PT ;  /* 0x00080000070d7812 */ /* 0x000fe400078efcff */
[----:B------:R-:W-:-:S07]  /*1470*/  MOV R12, R6 ;  /* 0x00000006000c7202 */ /* 0x000fce0000000f00 */
.L_x_9:
[----:B------:R-:W-:Y:S05]  /*1480*/  BSYNC.RECONVERGENT B1 ;  /* 0x0000000000017941 */ /* 0x000fea0003800200 */
.L_x_7:
[----:B------:R-:W-:Y:S01]  /*1490*/  IMAD.MOV.U32 R11, RZ, RZ, 0x0 ;  /* 0x00000000ff0b7424 */ /* 0x000fe200078e00ff */
[----:B------:R-:W-:Y:S01]  /*14a0*/  MOV R5, R13 ;  /* 0x0000000d00057202 */ /* 0x000fe20000000f00 */
[----:B------:R-:W-:Y:S02]  /*14b0*/  IMAD.MOV.U32 R4, RZ, RZ, R12 ;  /* 0x000000ffff047224 */ /* 0x000fe400078e000c */
[----:B------:R-:W-:Y:S05]  /*14c0*/  RET.REL.NODEC R10 `(_Z10applyBloomPhmmiiff) ;  /* 0xffffffe80acc7950 */ /* 0x000fea0003c3ffff */
        .type           $_Z10applyBloomPhmmiiff$__internal_accurate_pow,@function
        .size           $_Z10applyBloomPhmmiiff$__internal_accurate_pow,(.L_x_124 - $_Z10applyBloomPhmmiiff$__internal_accurate_pow)
$_Z10applyBloomPhmmiiff$__internal_accurate_pow:
[----:B------:R-:W-:Y:S01]  /*14d0*/  DADD R6, -RZ, |R4| ;  /* 0x00000000ff067229 */ /* 0x000fe20000000504 */
[----:B------:R-:W-:Y:S01]  /*14e0*/  MOV R20, RZ ;  /* 0x000000ff00147202 */ /* 0x000fe20000000f00 */
[----:B------:R-:W-:Y:S01]  /*14f0*/  IMAD.MOV.U32 R18, RZ, RZ, 0x41ad3b5a ;  /* 0x41ad3b5aff127424 */ /* 0x000fe200078e00ff */
[----:B------:R-:W-:Y:S01]  /*1500*/  MOV R19, 0x3ed0f5d2 ;  /* 0x3ed0f5d200137802 */ /* 0x000fe20000000f00 */
[----:B------:R-:W-:Y:S01]  /*1510*/  UMOV UR4, 0x7d2cafe2 ;  /* 0x7d2cafe200047882 */ /* 0x000fe20000000000 */
[----:B------:R-:W-:Y:S01]  /*1520*/  UMOV UR5, 0x3eb0f5ff ;  /* 0x3eb0f5ff00057882 */ /* 0x000fe20000000000 */
[----:B------:R-:W-:Y:S01]  /*1530*/  UMOV UR6, 0x3b39803f ;  /* 0x3b39803f00067882 */ /* 0x000fe20000000000 */
[----:B------:R-:W-:-:S03]  /*1540*/  UMOV UR7, 0x3c7abc9e ;  /* 0x3c7abc9e00077882 */ /* 0x000fc60000000000 */
[----:B------:R-:W-:Y:S02]  /*1550*/  ISETP.GT.U32.AND P0, PT, R7, 0xfffff, PT ;  /* 0x000fffff0700780c */ /* 0x000fe40003f04070 */
[----:B------:R-:W-:-:S11]  /*1560*/  MOV R10, R7 ;  /* 0x00000007000a7202 */ /* 0x000fd60000000f00 */
[----:B------:R-:W-:-:S10]  /*1570*/  @!P0 DMUL R8, R6, 1.80143985094819840000e+16 ;  /* 0x4350000006088828 */ /* 0x000fd40000000000 */
[----:B------:R-:W-:Y:S01]  /*1580*/  @!P0 IMAD.MOV.U32 R10, RZ, RZ, R9 ;  /* 0x000000ffff0a8224 */ /* 0x000fe200078e0009 */
[----:B------:R-:W-:-:S04]  /*1590*/  @!P0 MOV R6, R8 ;  /* 0x0000000800068202 */ /* 0x000fc80000000f00 */
[----:B------:R-:W-:Y:S01]  /*15a0*/  LOP3.LUT R10, R10, 0x800fffff, RZ, 0xc0, !PT ;  /* 0x800fffff0a0a7812 */ /* 0x000fe200078ec0ff */
[----:B------:R-:W-:Y:S01]  /*15b0*/  IMAD.MOV.U32 R14, RZ, RZ, R6 ;  /* 0x000000ffff0e7224 */ /* 0x000fe200078e0006 */
[----:B------:R-:W-:Y:S02]  /*15c0*/  SHF.R.U32.HI R6, RZ, 0x14, R7 ;  /* 0x00000014ff067819 */ /* 0x000fe40000011607 */
[----:B------:R-:W-:Y:S02]  /*15d0*/  LOP3.LUT R15, R10, 0x3ff00000, RZ, 0xfc, !PT ;  /* 0x3ff000000a0f7812 */ /* 0x000fe400078efcff */
[----:B------:R-:W-:Y:S02]  /*15e0*/  @!P0 LEA.HI R6, R9, 0xffffffca, RZ, 0xc ;  /* 0xffffffca09068811 */ /* 0x000fe400078f60ff */
[----:B------:R-:W-:-:S03]  /*15f0*/  ISETP.GE.U32.AND P1, PT, R15, 0x3ff6a09f, PT ;  /* 0x3ff6a09f0f00780c */ /* 0x000fc60003f26070 */
[----:B------:R-:W-:-:S10]  /*1600*/  VIADD R7, R6, 0xfffffc01 ;  /* 0xfffffc0106077836 */ /* 0x000fd40000000000 */
[----:B------:R-:W-:Y:S02]  /*1610*/  @P1 IADD3 R11, PT, PT, R15, -0x100000, RZ ;  /* 0xfff000000f0b1810 */ /* 0x000fe40007ffe0ff */
[----:B------:R-:W-:-:S03]  /*1620*/  @P1 IADD3 R7, PT, PT, R6, -0x3fe, RZ ;  /* 0xfffffc0206071810 */ /* 0x000fc60007ffe0ff */
[----:B------:R-:W-:Y:S01]  /*1630*/  @P1 IMAD.MOV.U32 R15, RZ, RZ, R11 ;  /* 0x000000ffff0f1224 */ /* 0x000fe200078e000b */
[----:B------:R-:W-:Y:S01]  /*1640*/  LOP3.LUT R6, R7, 0x80000000, RZ, 0x3c, !PT ;  /* 0x8000000007067812 */ /* 0x000fe200078e3cff */
[----:B------:R-:W-:-:S04]  /*1650*/  IMAD.MOV.U32 R7, RZ, RZ, 0x43300000 ;  /* 0x43300000ff077424 */ /* 0x000fc800078e00ff */
[C---:B------:R-:W-:Y:S02]  /*1660*/  DADD R12, R14.reuse, 1 ;  /* 0x3ff000000e0c7429 */ /* 0x040fe40000000000 */
[----:B------:R-:W-:-:S04]  /*1670*/  DADD R14, R14, -1 ;  /* 0xbff000000e0e7429 */ /* 0x000fc80000000000 */
[----:B------:R-:W0:Y:S02]  /*1680*/  MUFU.RCP64H R21, R13 ;  /* 0x0000000d00157308 */ /* 0x000e240000001800 */
[----:B0-----:R-:W-:-:S08]  /*1690*/  DFMA R10, -R12, R20, 1 ;  /* 0x3ff000000c0a742b */ /* 0x001fd00000000114 */
[----:B------:R-:W-:-:S08]  /*16a0*/  DFMA R10, R10, R10, R10 ;  /* 0x0000000a0a0a722b */ /* 0x000fd0000000000a */
[----:B------:R-:W-:-:S08]  /*16b0*/  DFMA R20, R20, R10, R20 ;  /* 0x0000000a1414722b */ /* 0x000fd00000000014 */
[----:B------:R-:W-:-:S08]  /*16c0*/  DMUL R10, R14, R20 ;  /* 0x000000140e0a7228 */ /* 0x000fd00000000000 */
[----:B------:R-:W-:-:S08]  /*16d0*/  DFMA R10, R14, R20, R10 ;  /* 0x000000140e0a722b */ /* 0x000fd0000000000a */
[-C--:B------:R-:W-:Y:S02]  /*16e0*/  DMUL R16, R10, R10.reuse ;  /* 0x0000000a0a107228 */ /* 0x080fe40000000000 */
[----:B------:R-:W-:Y:S02]  /*16f0*/  DADD R22, R14, -R10 ;  /* 0x000000000e167229 */ /* 0x000fe4000000080a */
[----:B------:R-:W-:-:S04]  /*1700*/  DMUL R26, R10, R10 ;  /* 0x0000000a0a1a7228 */ /* 0x000fc80000000000 */
[----:B------:R-:W-:Y:S01]  /*1710*/  DFMA R12, R16, UR4, R18 ;  /* 0x00000004100c7c2b */ /* 0x000fe20008000012 */
[----:B------:R-:W-:Y:S01]  /*1720*/  UMOV UR4, 0x75488a3f ;  /* 0x75488a3f00047882 */ /* 0x000fe20000000000 */
[----:B------:R-:W-:Y:S01]  /*1730*/  UMOV UR5, 0x3ef3b20a ;  /* 0x3ef3b20a00057882 */ /* 0x000fe20000000000 */
[----:B------:R-:W-:-:S05]  /*1740*/  DADD R22, R22, R22 ;  /* 0x0000000016167229 */ /* 0x000fca0000000016 */
[----:B------:R-:W-:Y:S01]  /*1750*/  DFMA R12, R16, R12, UR4 ;  /* 0x00000004100c7e2b */ /* 0x000fe2000800000c */
[----:B------:R-:W-:Y:S01]  /*1760*/  UMOV UR4, 0xe4faecd5 ;  /* 0xe4faecd500047882 */ /* 0x000fe20000000000 */
[----:B------:R-:W-:Y:S01]  /*1770*/  UMOV UR5, 0x3f1745cd ;  /* 0x3f1745cd00057882 */ /* 0x000fe20000000000 */
[----:B------:R-:W-:-:S05]  /*1780*/  DFMA R14, R14, -R10, R22 ;  /* 0x8000000a0e0e722b */ /* 0x000fca0000000016 */
[----:B------:R-:W-:Y:S01]  /*1790*/  DFMA R12, R16, R12, UR4 ;  /* 0x00000004100c7e2b */ /* 0x000fe2000800000c */
[----:B------:R-:W-:Y:S01]  /*17a0*/  UMOV UR4, 0x258a578b ;  /* 0x258a578b00047882 */ /* 0x000fe20000000000 */
[----:B------:R-:W-:Y:S01]  /*17b0*/  UMOV UR5, 0x3f3c71c7 ;  /* 0x3f3c71c700057882 */ /* 0x000fe20000000000 */
[----:B------:R-:W-:Y:S02]  /*17c0*/  DMUL R14, R20, R14 ;  /* 0x0000000e140e7228 */ /* 0x000fe40000000000 */
[----:B------:R-:W-:-:S03]  /*17d0*/  DFMA R20, R10, R10, -R26 ;  /* 0x0000000a0a14722b */ /* 0x000fc6000000081a */
[----:B------:R-:W-:Y:S01]  /*17e0*/  DFMA R12, R16, R12, UR4 ;  /* 0x00000004100c7e2b */ /* 0x000fe2000800000c */
[----:B------:R-:W-:Y:S01]  /*17f0*/  UMOV UR4, 0x9242b910 ;  /* 0x9242b91000047882 */ /* 0x000fe20000000000 */
[----:B------:R-:W-:-:S06]  /*1800*/  UMOV UR5, 0x3f624924 ;  /* 0x3f62492400057882 */ /* 0x000fcc0000000000 */
[----:B------:R-:W-:Y:S01]  /*1810*/  DFMA R12, R16, R12, UR4 ;  /* 0x00000004100c7e2b */ /* 0x000fe2000800000c */
[----:B------:R-:W-:Y:S01]  /*1820*/  UMOV UR4, 0x99999dfb ;  /* 0x99999dfb00047882 */ /* 0x000fe20000000000 */
[----:B------:R-:W-:-:S06]  /*1830*/  UMOV UR5, 0x3f899999 ;  /* 0x3f89999900057882 */ /* 0x000fcc0000000000 */
[----:B------:R-:W-:Y:S01]  /*1840*/  DFMA R18, R16, R12, UR4 ;  /* 0x0000000410127e2b */ /* 0x000fe2000800000c */
[----:B------:R-:W-:Y:S01]  /*1850*/  UMOV UR4, 0x55555555 ;  /* 0x5555555500047882 */ /* 0x000fe20000000000 */
[----:B------:R-:W-:-:S06]  /*1860*/  UMOV UR5, 0x3fb55555 ;  /* 0x3fb5555500057882 */ /* 0x000fcc0000000000 */
[----:B------:R-:W-:-:S08]  /*1870*/  DFMA R12, R16, R18, UR4 ;  /* 0x00000004100c7e2b */ /* 0x000fd00008000012 */
[----:B------:R-:W-:Y:S01]  /*1880*/  DADD R22, -R12, UR4 ;  /* 0x000000040c167e29 */ /* 0x000fe20008000100 */
[----:B------:R-:W-:Y:S01]  /*1890*/  UMOV UR4, 0xb9e7b0 ;  /* 0x00b9e7b000047882 */ /* 0x000fe20000000000 */
[----:B------:R-:W-:-:S06]  /*18a0*/  UMOV UR5, 0x3c46a4cb ;  /* 0x3c46a4cb00057882 */ /* 0x000fcc0000000000 */
[----:B------:R-:W-:Y:S02]  /*18b0*/  DFMA R18, R16, R18, R22 ;  /* 0x000000121012722b */ /* 0x000fe40000000016 */
[----:B------:R-:W-:Y:S01]  /*18c0*/  DMUL R16, R10, R26 ;  /* 0x0000001a0a107228 */ /* 0x000fe20000000000 */
[----:B------:R-:W-:Y:S01]  /*18d0*/  VIADD R23, R15, 0x100000 ;  /* 0x001000000f177836 */ /* 0x000fe20000000000 */
[----:B------:R-:W-:-:S04]  /*18e0*/  MOV R22, R14 ;  /* 0x0000000e00167202 */ /* 0x000fc80000000f00 */
[----:B------:R-:W-:Y:S01]  /*18f0*/  DADD R18, R18, -UR4 ;  /* 0x8000000412127e29 */ /* 0x000fe20008000000 */
[----:B------:R-:W-:Y:S01]  /*1900*/  UMOV UR4, 0x80000000 ;  /* 0x8000000000047882 */ /* 0x000fe20000000000 */
[C---:B------:R-:W-:Y:S01]  /*1910*/  DFMA R24, R10.reuse, R26, -R16 ;  /* 0x0000001a0a18722b */ /* 0x040fe20000000810 */
[----:B------:R-:W-:Y:S01]  /*1920*/  UMOV UR5, 0x43300000 ;  /* 0x4330000000057882 */ /* 0x000fe20000000000 */
[----:B------:R-:W-:-:S04]  /*1930*/  DFMA R20, R10, R22, R20 ;  /* 0x000000160a14722b */ /* 0x000fc80000000014 */
[----:B------:R-:W-:Y:S02]  /*1940*/  DADD R22, R12, R18 ;  /* 0x000000000c167229 */ /* 0x000fe40000000012 */
[----:B------:R-:W-:-:S06]  /*1950*/  DFMA R24, R14, R26, R24 ;  /* 0x0000001a0e18722b */ /* 0x000fcc0000000018 */
[----:B------:R-:W-:Y:S02]  /*1960*/  DMUL R26, R22, R16 ;  /* 0x00000010161a7228 */ /* 0x000fe40000000000 */
[----:B------:R-:W-:Y:S02]  /*1970*/  DFMA R20, R10, R20, R24 ;  /* 0x000000140a14722b */ /* 0x000fe40000000018 */
[----:B------:R-:W-:-:S04]  /*1980*/  DADD R24, R12, -R22 ;  /* 0x000000000c187229 */ /* 0x000fc80000000816 */
[----:B------:R-:W-:-:S04]  /*1990*/  DFMA R12, R22, R16, -R26 ;  /* 0x00000010160c722b */ /* 0x000fc8000000081a */
[----:B------:R-:W-:-:S04]  /*19a0*/  DADD R24, R18, R24 ;  /* 0x0000000012187229 */ /* 0x000fc80000000018 */
[----:B------:R-:W-:-:S08]  /*19b0*/  DFMA R12, R22, R20, R12 ;  /* 0x00000014160c722b */ /* 0x000fd0000000000c */
[----:B------:R-:W-:-:S08]  /*19c0*/  DFMA R24, R24, R16, R12 ;  /* 0x000000101818722b */ /* 0x000fd0000000000c */
[----:B------:R-:W-:-:S08]  /*19d0*/  DADD R16, R26, R24 ;  /* 0x000000001a107229 */ /* 0x000fd00000000018 */
[--C-:B------:R-:W-:Y:S02]  /*19e0*/  DADD R12, R10, R16.reuse ;  /* 0x000000000a0c7229 */ /* 0x100fe40000000010 */
[----:B------:R-:W-:-:S06]  /*19f0*/  DADD R26, R26, -R16 ;  /* 0x000000001a1a7229 */ /* 0x000fcc0000000810 */
[----:B------:R-:W-:Y:S02]  /*1a00*/  DADD R10, R10, -R12 ;  /* 0x000000000a0a7229 */ /* 0x000fe4000000080c */
[----:B------:R-:W-:-:S06]  /*1a10*/  DADD R26, R24, R26 ;  /* 0x00000000181a7229 */ /* 0x000fcc000000001a */
[----:B------:R-:W-:-:S08]  /*1a20*/  DADD R10, R16, R10 ;  /* 0x00000000100a7229 */ /* 0x000fd0000000000a */
[----:B------:R-:W-:-:S08]  /*1a30*/  DADD R10, R26, R10 ;  /* 0x000000001a0a7229 */ /* 0x000fd0000000000a */
[----:B------:R-:W-:Y:S02]  /*1a40*/  DADD R10, R14, R10 ;  /* 0x000000000e0a7229 */ /* 0x000fe4000000000a */
[----:B------:R-:W-:Y:S01]  /*1a50*/  DADD R14, R6, -UR4 ;  /* 0x80000004060e7e29 */ /* 0x000fe20008000000 */
[----:B------:R-:W-:Y:S01]  /*1a60*/  UMOV UR4, 0xfefa39ef ;  /* 0xfefa39ef00047882 */ /* 0x000fe20000000000 */
[----:B------:R-:W-:-:S04]  /*1a70*/  UMOV UR5, 0x3fe62e42 ;  /* 0x3fe62e4200057882 */ /* 0x000fc80000000000 */
[----:B------:R-:W-:-:S08]  /*1a80*/  DADD R8, R12, R10 ;  /* 0x000000000c087229 */ /* 0x000fd0000000000a */
[--C-:B------:R-:W-:Y:S02]  /*1a90*/  DFMA R6, R14, UR4, R8.reuse ;  /* 0x000000040e067c2b */ /* 0x100fe40008000008 */
[----:B------:R-:W-:-:S06]  /*1aa0*/  DADD R12, R12, -R8 ;  /* 0x000000000c0c7229 */ /* 0x000fcc0000000808 */
[----:B------:R-:W-:Y:S02]  /*1ab0*/  DFMA R16, R14, -UR4, R6 ;  /* 0x800000040e107c2b */ /* 0x000fe40008000006 */
[----:B------:R-:W-:-:S06]  /*1ac0*/  DADD R12, R10, R12 ;  /* 0x000000000a0c7229 */ /* 0x000fcc000000000c */
[----:B------:R-:W-:-:S08]  /*1ad0*/  DADD R16, -R8, R16 ;  /* 0x0000000008107229 */ /* 0x000fd00000000110 */
[----:B------:R-:W-:-:S08]  /*1ae0*/  DADD R12, R12, -R16 ;  /* 0x000000000c0c7229 */ /* 0x000fd00000000810 */
[----:B------:R-:W-:-:S08]  /*1af0*/  DFMA R12, R14, UR6, R12 ;  /* 0x000000060e0c7c2b */ /* 0x000fd0000800000c */
[----:B------:R-:W-:-:S08]  /*1b00*/  DADD R8, R6, R12 ;  /* 0x0000000006087229 */ /* 0x000fd0000000000c */
[----:B------:R-:W-:Y:S02]  /*1b10*/  DADD R10, R6, -R8 ;  /* 0x00000000060a7229 */ /* 0x000fe40000000808 */
[----:B------:R-:W-:-:S06]  /*1b20*/  DMUL R6, R8, 2 ;  /* 0x4000000008067828 */ /* 0x000fcc0000000000 */
[----:B------:R-:W-:Y:S02]  /*1b30*/  DADD R12, R12, R10 ;  /* 0x000000000c0c7229 */ /* 0x000fe4000000000a */
[----:B------:R-:W-:Y:S01]  /*1b40*/  DFMA R8, R8, 2, -R6 ;  /* 0x400000000808782b */ /* 0x000fe20000000806 */
[----:B------:R-:W-:Y:S01]  /*1b50*/  MOV R10, 0x652b82fe ;  /* 0x652b82fe000a7802 */ /* 0x000fe20000000f00 */
[----:B------:R-:W-:-:S06]  /*1b60*/  IMAD.MOV.U32 R11, RZ, RZ, 0x3ff71547 ;  /* 0x3ff71547ff0b7424 */ /* 0x000fcc00078e00ff */
[----:B------:R-:W-:-:S08]  /*1b70*/  DFMA R12, R12, 2, R8 ;  /* 0x400000000c0c782b */ /* 0x000fd00000000008 */
[----:B------:R-:W-:-:S08]  /*1b80*/  DADD R8, R6, R12 ;  /* 0x0000000006087229 */ /* 0x000fd0000000000c */
[----:B------:R-:W-:Y:S02]  /*1b90*/  DFMA R10, R8, R10, 6.75539944105574400000e+15 ;  /* 0x43380000080a742b */ /* 0x000fe4000000000a */
[----:B------:R-:W-:Y:S01]  /*1ba0*/  FSETP.GEU.AND P0, PT, |R9|, 4.1917929649353027344, PT ;  /* 0x4086232b0900780b */ /* 0x000fe20003f0e200 */
[----:B------:R-:W-:-:S05]  /*1bb0*/  DADD R6, R6, -R8 ;  /* 0x0000000006067229 */ /* 0x000fca0000000808 */
[----:B------:R-:W-:-:S03]  /*1bc0*/  DADD R14, R10, -6.75539944105574400000e+15 ;  /* 0xc33800000a0e7429 */ /* 0x000fc60000000000 */
[----:B------:R-:W-:-:S05]  /*1bd0*/  DADD R12, R12, R6 ;  /* 0x000000000c0c7229 */ /* 0x000fca0000000006 */
[----:B------:R-:W-:Y:S01]  /*1be0*/  DFMA R16, R14, -UR4, R8 ;  /* 0x800000040e107c2b */ /* 0x000fe20008000008 */
[----:B------:R-:W-:Y:S01]  /*1bf0*/  UMOV UR4, 0x3b39803f ;  /* 0x3b39803f00047882 */ /* 0x000fe20000000000 */
[----:B------:R-:W-:-:S06]  /*1c00*/  UMOV UR5, 0x3c7abc9e ;  /* 0x3c7abc9e00057882 */ /* 0x000fcc0000000000 */
[----:B------:R-:W-:Y:S01]  /*1c10*/  DFMA R14, R14, -UR4, R16 ;  /* 0x800000040e0e7c2b */ /* 0x000fe20008000010 */
[----:B------:R-:W-:Y:S01]  /*1c20*/  UMOV UR4, 0x69ce2bdf ;  /* 0x69ce2bdf00047882 */ /* 0x000fe20000000000 */
[----:B------:R-:W-:Y:S01]  /*1c30*/  MOV R16, 0xfca213ea ;  /* 0xfca213ea00107802 */ /* 0x000fe20000000f00 */
[----:B------:R-:W-:Y:S01]  /*1c40*/  IMAD.MOV.U32 R17, RZ, RZ, 0x3e928af3 ;  /* 0x3e928af3ff117424 */ /* 0x000fe200078e00ff */
[----:B------:R-:W-:-:S05]  /*1c50*/  UMOV UR5, 0x3e5ade15 ;  /* 0x3e5ade1500057882 */ /* 0x000fca0000000000 */
[----:B------:R-:W-:Y:S01]  /*1c60*/  DFMA R16, R14, UR4, R16 ;  /* 0x000000040e107c2b */ /* 0x000fe20008000010 */
        /* <DEDUP_REMOVED lines=24> */
[----:B------:R-:W-:-:S08]  /*1df0*/  DFMA R16, R14, R16, 1 ;  /* 0x3ff000000e10742b */ /* 0x000fd00000000010 */
[----:B------:R-:W-:-:S10]  /*1e00*/  DFMA R14, R14, R16, 1 ;  /* 0x3ff000000e0e742b */ /* 0x000fd40000000010 */
[----:B------:R-:W-:Y:S01]  /*1e10*/  LEA R7, R10, R15, 0x14 ;  /* 0x0000000f0a077211 */ /* 0x000fe200078ea0ff */
[----:B------:R-:W-:Y:S01]  /*1e20*/  IMAD.MOV.U32 R6, RZ, RZ, R14 ;  /* 0x000000ffff067224 */ /* 0x000fe200078e000e */
[----:B------:R-:W-:Y:S06]  /*1e30*/  @!P0 BRA `(.L_x_12) ;  /* 0x0000000000348947 */ /* 0x000fec0003800000 */
[----:B------:R-:W-:Y:S01]  /*1e40*/  FSETP.GEU.AND P1, PT, |R9|, 4.2275390625, PT ;  /* 0x408748000900780b */ /* 0x000fe20003f2e200 */
[C---:B------:R-:W-:Y:S02]  /*1e50*/  DADD R6, R8.reuse, +INF ;  /* 0x7ff0000008067429 */ /* 0x040fe40000000000 */
[----:B------:R-:W-:-:S08]  /*1e60*/  DSETP.GEU.AND P0, PT, R8, RZ, PT ;  /* 0x000000ff0800722a */ /* 0x000fd00003f0e000 */
[----:B------:R-:W-:Y:S02]  /*1e70*/  FSEL R6, R6, RZ, P0 ;  /* 0x000000ff06067208 */ /* 0x000fe40000000000 */
[----:B------:R-:W-:Y:S01]  /*1e80*/  FSEL R7, R7, RZ, P0 ;  /* 0x000000ff07077208 */ /* 0x000fe20000000000 */
[----:B------:R-:W-:Y:S06]  /*1e90*/  @P1 BRA `(.L_x_12) ;  /* 0x00000000001c1947 */ /* 0x000fec0003800000 */
[----:B------:R-:W-:-:S04]  /*1ea0*/  LEA.HI R6, R10, R10, RZ, 0x1 ;  /* 0x0000000a0a067211 */ /* 0x000fc800078f08ff */
[----:B------:R-:W-:-:S04]  /*1eb0*/  SHF.R.S32.HI R7, RZ, 0x1, R6 ;  /* 0x00000001ff077819 */ /* 0x000fc80000011406 */
[----:B------:R-:W-:Y:S01]  /*1ec0*/  IADD3 R6, PT, PT, R10, -R7, RZ ;  /* 0x800000070a067210 */ /* 0x000fe20007ffe0ff */
[----:B------:R-:W-:-:S03]  /*1ed0*/  IMAD R15, R7, 0x100000, R15 ;  /* 0x00100000070f7824 */ /* 0x000fc600078e020f */
[----:B------:R-:W-:Y:S02]  /*1ee0*/  LEA R7, R6, 0x3ff00000, 0x14 ;  /* 0x3ff0000006077811 */ /* 0x000fe400078ea0ff */
[----:B------:R-:W-:-:S06]  /*1ef0*/  MOV R6, RZ ;  /* 0x000000ff00067202 */ /* 0x000fcc0000000f00 */
[----:B------:R-:W-:-:S11]  /*1f00*/  DMUL R6, R14, R6 ;  /* 0x000000060e067228 */ /* 0x000fd60000000000 */
.L_x_12:
[----:B------:R-:W-:Y:S02]  /*1f10*/  DFMA R12, R12, R6, R6 ;  /* 0x000000060c0c722b */ /* 0x000fe40000000006 */
[----:B------:R-:W-:-:S08]  /*1f20*/  DSETP.NEU.AND P0, PT, |R6|, +INF , PT ;  /* 0x7ff000000600742a */ /* 0x000fd00003f0d200 */
[----:B------:R-:W-:Y:S01]  /*1f30*/  FSEL R8, R6, R12, !P0 ;  /* 0x0000000c06087208 */ /* 0x000fe20004000000 */
[----:B------:R-:W-:Y:S01]  /*1f40*/  IMAD.MOV.U32 R6, RZ, RZ, R0 ;  /* 0x000000ffff067224 */ /* 0x000fe200078e0000 */
[----:B------:R-:W-:Y:S02]  /*1f50*/  FSEL R9, R7, R13, !P0 ;  /* 0x0000000d07097208 */ /* 0x000fe40004000000 */
[----:B------:R-:W-:-:S04]  /*1f60*/  MOV R7, 0x0 ;  /* 0x0000000000077802 */ /* 0x000fc80000000f00 */
[----:B------:R-:W-:Y:S05]  /*1f70*/  RET.REL.NODEC R6 `(_Z10applyBloomPhmmiiff) ;  /* 0xffffffe006207950 */ /* 0x000fea0003c3ffff */
.L_x_13:
[----:B------:R-:W-:-:S00]  /*1f80*/  BRA `(.L_x_13) ;  /* 0xfffffffc00fc7947 */ /* 0x000fc0000383ffff */
[----:B------:R-:W-:-:S00]  /*1f90*/  NOP ;  /* 0x0000000000007918 */ /* 0x000fc00000000000 */
        /* <DEDUP_REMOVED lines=14> */
.L_x_124:


//--------------------- .text._Z14applyVorticityP8ParticleS0_Pfmmff --------------------------
	.section	.text._Z14applyVorticityP8ParticleS0_Pfmmff,"ax",@progbits
	.align	128
        .global         _Z14applyVorticityP8ParticleS0_Pfmmff
        .type           _Z14applyVorticityP8ParticleS0_Pfmmff,@function
        .size           _Z14applyVorticityP8ParticleS0_Pfmmff,(.L_x_126 - _Z14applyVorticityP8ParticleS0_Pfmmff)
        .other          _Z14applyVorticityP8ParticleS0_Pfmmff,@"STO_CUDA_ENTRY STV_DEFAULT"
_Z14applyVorticityP8ParticleS0_Pfmmff:
.text._Z14applyVorticityP8ParticleS0_Pfmmff:
[----:B------:R-:W-:Y:S01]  /*0000*/  LDC R1, c[0x0][0x37c] ;  /* 0x0000df00ff017b82 */ /* 0x000fe20000000800 */
[----:B------:R-:W0:Y:S07]  /*0010*/  S2R R11, SR_TID.X ;  /* 0x00000000000b7919 */ /* 0x000e2e0000002100 */
[----:B------:R-:W0:Y:S01]  /*0020*/  S2UR UR4, SR_CTAID.X ;  /* 0x00000000000479c3 */ /* 0x000e220000002500 */
[----:B------:R-:W1:Y:S01]  /*0030*/  LDCU.128 UR8, c[0x0][0x390] ;  /* 0x00007200ff0877ac */ /* 0x000e620008000c00 */
[----:B------:R-:W2:Y:S01]  /*0040*/  S2R R0, SR_TID.Y ;  /* 0x0000000000007919 */ /* 0x000ea20000002200 */
[----:B------:R-:W3:Y:S05]  /*0050*/  LDCU.64 UR6, c[0x0][0x3a0] ;  /* 0x00007400ff0677ac */ /* 0x000eea0008000a00 */
[----:B------:R-:W0:Y:S08]  /*0060*/  LDC R10, c[0x0][0x360] ;  /* 0x0000d800ff0a7b82 */ /* 0x000e300000000800 */
[----:B------:R-:W2:Y:S08]  /*0070*/  S2UR UR5, SR_CTAID.Y ;  /* 0x00000000000579c3 */ /* 0x000eb00000002600 */
[----:B------:R-:W2:Y:S01]  /*0080*/  LDC R15, c[0x0][0x364] ;  /* 0x0000d900ff0f7b82 */ /* 0x000ea20000000800 */
[----:B0-----:R-:W-:-:S05]  /*0090*/  IMAD R10, R10, UR4, R11 ;  /* 0x000000040a0a7c24 */ /* 0x001fca000f8e020b */
[----:B------:R-:W-:Y:S01]  /*00a0*/  SHF.R.S32.HI R11, RZ, 0x1f, R10 ;  /* 0x0000001fff0b7819 */ /* 0x000fe2000001140a */
[----:B--2---:R-:W-:Y:S01]  /*00b0*/  IMAD R15, R15, UR5, R0 ;  /* 0x000000050f0f7c24 */ /* 0x004fe2000f8e0200 */
[----:B------:R-:W0:Y:S03]  /*00c0*/  LDCU.64 UR4, c[0x0][0x358] ;  /* 0x00006b00ff0477ac */ /* 0x000e260008000a00 */
[C---:B-1----:R-:W-:Y:S02]  /*00d0*/  IMAD R19, R15.reuse, UR11, RZ ;  /* 0x0000000b0f137c24 */ /* 0x042fe4000f8e02ff */
[----:B------:R-:W-:-:S04]  /*00e0*/  IMAD.WIDE.U32 R6, R15, UR10, R10 ;  /* 0x0000000a0f067c25 */ /* 0x000fc8000f8e000a */
[----:B------:R-:W-:Y:S01]  /*00f0*/  IMAD.IADD R9, R7, 0x1, R19 ;  /* 0x0000000107097824 */ /* 0x000fe200078e0213 */
[----:B------:R-:W-:-:S04]  /*0100*/  LEA R2, P0, R6, UR8, 0x2 ;  /* 0x0000000806027c11 */ /* 0x000fc8000f8010ff */
[----:B------:R-:W-:-:S06]  /*0110*/  LEA.HI.X R3, R6, UR9, R9, 0x2, P0 ;  /* 0x0000000906037c11 */ /* 0x000fcc00080f1409 */
[----:B0-----:R-:W2:Y:S01]  /*0120*/  LDG.E R3, desc[UR4][R2.64] ;  /* 0x0000000402037981 */ /* 0x001ea2000c1e1900 */
[C---:B------:R-:W-:Y:S01]  /*0130*/  VIADD R4, R10.reuse, 0x1 ;  /* 0x000000010a047836 */ /* 0x040fe20000000000 */
[----:B---3--:R-:W-:Y:S02]  /*0140*/  ISETP.GE.U32.AND P1, PT, R15, UR6, PT ;  /* 0x000000060f007c0c */ /* 0x008fe4000bf26070 */
[----:B------:R-:W-:Y:S02]  /*0150*/  IADD3 R12, PT, PT, R10, -0x1, RZ ;  /* 0xffffffff0a0c7810 */ /* 0x000fe40007ffe0ff */
[----:B------:R-:W-:Y:S02]  /*0160*/  ISETP.GE.U32.AND P2, PT, R4, UR10, PT ;  /* 0x0000000a04007c0c */ /* 0x000fe4000bf46070 */
[----:B------:R-:W-:Y:S02]  /*0170*/  SHF.R.S32.HI R0, RZ, 0x1f, R4 ;  /* 0x0000001fff007819 */ /* 0x000fe40000011404 */
[----:B------:R-:W-:-:S02]  /*0180*/  ISETP.GE.U32.AND.EX P1, PT, RZ, UR7, PT, P1 ;  /* 0x00000007ff007c0c */ /* 0x000fc4000bf26110 */
[----:B------:R-:W-:Y:S02]  /*0190*/  ISETP.GE.U32.AND P0, PT, R12, UR10, PT ;  /* 0x0000000a0c007c0c */ /* 0x000fe4000bf06070 */
[----:B------:R-:W-:Y:S02]  /*01a0*/  SHF.R.S32.HI R5, RZ, 0x1f, R12 ;  /* 0x0000001fff057819 */ /* 0x000fe4000001140c */
[----:B------:R-:W-:Y:S02]  /*01b0*/  ISETP.GE.U32.OR.EX P2, PT, R0, UR11, P1, P2 ;  /* 0x0000000b00007c0c */ /* 0x000fe40008f46520 */
[----:B------:R-:W-:Y:S02]  /*01c0*/  ISETP.GE.U32.OR.EX P1, PT, R5, UR11, P1, P0 ;  /* 0x0000000b05007c0c */ /* 0x000fe40008f26500 */
[C---:B------:R-:W-:Y:S02]  /*01d0*/  ISETP.LT.OR P0, PT, R10.reuse, -0x1, P2 ;  /* 0xffffffff0a00780c */ /* 0x040fe40001701670 */
[----:B------:R-:W-:-:S11]  /*01e0*/  ISETP.LT.OR P1, PT, R10, 0x1, P1 ;  /* 0x000000010a00780c */ /* 0x000fd60000f21670 */
[----:B------:R-:W-:Y:S02]  /*01f0*/  @!P0 IMAD.MOV.U32 R5, RZ, RZ, RZ ;  /* 0x000000ffff058224 */ /* 0x000fe400078e00ff */
[----:B------:R-:W-:Y:S02]  /*0200*/  @!P1 IMAD.MOV.U32 R13, RZ, RZ, RZ ;  /* 0x000000ffff0d9224 */ /* 0x000fe400078e00ff */
[----:B------:R-:W-:-:S04]  /*0210*/  @!P0 IMAD.WIDE.U32 R4, R15, UR10, R4 ;  /* 0x0000000a0f048c25 */ /* 0x000fc8000f8e0004 */
[----:B------:R-:W-:Y:S01]  /*0220*/  @!P1 IMAD.WIDE.U32 R12, R15, UR10, R12 ;  /* 0x0000000a0f0c9c25 */ /* 0x000fe2000f8e000c */
[C---:B------:R-:W-:Y:S02]  /*0230*/  @!P0 IADD3 R17, PT, PT, R19.reuse, R5, RZ ;  /* 0x0000000513118210 */ /* 0x040fe40007ffe0ff */
[----:B------:R-:W-:Y:S01]  /*0240*/  @!P0 LEA R18, P2, R4, UR8, 0x2 ;  /* 0x0000000804128c11 */ /* 0x000fe2000f8410ff */
[----:B------:R-:W-:Y:S01]  /*0250*/  @!P1 IMAD.IADD R5, R19, 0x1, R13 ;  /* 0x0000000113059824 */ /* 0x000fe200078e020d */
[----:B------:R-:W-:Y:S02]  /*0260*/  @!P1 LEA R20, P3, R12, UR8, 0x2 ;  /* 0x000000080c149c11 */ /* 0x000fe4000f8610ff */
[----:B------:R-:W-:Y:S02]  /*0270*/  @!P0 LEA.HI.X R19, R4, UR9, R17, 0x2, P2 ;  /* 0x0000000904138c11 */ /* 0x000fe400090f1411 */
[----:B------:R-:W-:Y:S02]  /*0280*/  @!P1 LEA.HI.X R21, R12, UR9, R5, 0x2, P3 ;  /* 0x000000090c159c11 */ /* 0x000fe400098f1405 */
[----:B------:R-:W0:Y:S08]  /*0290*/  LDC.64 R12, c[0x0][0x388] ;  /* 0x0000e200ff0c7b82 */ /* 0x000e300000000a00 */
[----:B------:R-:W1:Y:S01]  /*02a0*/  LDC.64 R4, c[0x0][0x380] ;  /* 0x0000e000ff047b82 */ /* 0x000e620000000a00 */
[----:B--2---:R-:W-:Y:S01]  /*02b0*/  MOV R17, R3 ;  /* 0x0000000300117202 */ /* 0x004fe20000000f00 */
[----:B------:R-:W-:-:S05]  /*02c0*/  IMAD.MOV.U32 R0, RZ, RZ, R3 ;  /* 0x000000ffff007224 */ /* 0x000fca00078e0003 */
[----:B------:R2:W5:Y:S04]  /*02d0*/  @!P1 LDG.E R17, desc[UR4][R20.64] ;  /* 0x0000000414119981 */ /* 0x000568000c1e1900 */
[----:B------:R2:W5:Y:S01]  /*02e0*/  @!P0 LDG.E R0, desc[UR4][R18.64] ;  /* 0x0000000412008981 */ /* 0x000562000c1e1900 */
[----:B------:R-:W-:-:S04]  /*02f0*/  ISETP.GE.U32.AND P0, PT, R10, UR10, PT ;  /* 0x0000000a0a007c0c */ /* 0x000fc8000bf06070 */
[----:B------:R-:W-:-:S04]  /*0300*/  ISETP.GE.U32.AND.EX P0, PT, R11, UR11, PT, P0 ;  /* 0x0000000b0b007c0c */ /* 0x000fc8000bf06100 */
[----:B------:R-:W-:Y:S01]  /*0310*/  ISETP.LT.OR P0, PT, R10, RZ, P0 ;  /* 0x000000ff0a00720c */ /* 0x000fe20000701670 */
[----:B------:R-:W-:Y:S01]  /*0320*/  BSSY.RECONVERGENT B0, `(.L_x_14) ;  /* 0x0000019000007945 */ /* 0x000fe20003800200 */
[--C-:B------:R-:W-:Y:S02]  /*0330*/  IMAD.MOV.U32 R2, RZ, RZ, R3.reuse ;  /* 0x000000ffff027224 */ /* 0x100fe400078e0003 */
[----:B------:R-:W-:-:S09]  /*0340*/  IMAD.MOV.U32 R23, RZ, RZ, R3 ;  /* 0x000000ffff177224 */ /* 0x000fd200078e0003 */
[----:B012---:R-:W-:Y:S05]  /*0350*/  @P0 BRA `(.L_x_15) ;  /* 0x0000000000540947 */ /* 0x007fea0003800000 */
[C---:B------:R-:W-:Y:S01]  /*0360*/  IADD3 R21, PT, PT, R15.reuse, -0x1, RZ ;  /* 0xffffffff0f157810 */ /* 0x040fe20007ffe0ff */
[----:B------:R-:W-:Y:S02]  /*0370*/  VIADD R19, R15, 0x1 ;  /* 0x000000010f137836 */ /* 0x000fe40000000000 */
[----:B------:R-:W-:Y:S01]  /*0380*/  IMAD.MOV.U32 R23, RZ, RZ, R3 ;  /* 0x000000ffff177224 */ /* 0x000fe200078e0003 */
[----:B------:R-:W-:Y:S02]  /*0390*/  ISETP.GE.U32.AND P0, PT, R21, UR6, PT ;  /* 0x0000000615007c0c */ /* 0x000fe4000bf06070 */
[----:B------:R-:W-:Y:S02]  /*03a0*/  SHF.R.S32.HI R2, RZ, 0x1f, R21 ;  /* 0x0000001fff027819 */ /* 0x000fe40000011415 */
[----:B------:R-:W-:Y:S02]  /*03b0*/  ISETP.GE.U32.AND P1, PT, R19, UR6, PT ;  /* 0x0000000613007c0c */ /* 0x000fe4000bf26070 */
[----:B------:R-:W-:-:S02]  /*03c0*/  ISETP.GE.U32.AND.EX P0, PT, R2, UR7, PT, P0 ;  /* 0x0000000702007c0c */ /* 0x000fc4000bf06100 */
[----:B------:R-:W-:-:S11]  /*03d0*/  ISETP.GE.U32.AND.EX P1, PT, RZ, UR7, PT, P1 ;  /* 0x00000007ff007c0c */ /* 0x000fd6000bf26110 */
[----:B------:R-:W-:Y:S02]  /*03e0*/  @!P0 IMAD R2, R2, UR10, RZ ;  /* 0x0000000a02028c24 */ /* 0x000fe4000f8e02ff */
[----:B------:R-:W-:-:S04]  /*03f0*/  @!P1 IMAD.WIDE.U32 R14, R19, UR10, R10 ;  /* 0x0000000a130e9c25 */ /* 0x000fc8000f8e000a */
[----:B------:R-:W-:Y:S01]  /*0400*/  @!P0 IMAD.WIDE.U32 R10, R21, UR10, R10 ;  /* 0x0000000a150a8c25 */ /* 0x000fe2000f8e000a */
[----:B------:R-:W-:-:S03]  /*0410*/  @!P1 LEA R18, P2, R14, UR8, 0x2 ;  /* 0x000000080e129c11 */ /* 0x000fc6000f8410ff */
[----:B------:R-:W-:Y:S01]  /*0420*/  @!P0 IMAD R21, R21, UR11, R2 ;  /* 0x0000000b15158c24 */ /* 0x000fe2000f8e0202 */
[----:B------:R-:W-:Y:S01]  /*0430*/  @!P0 LEA R20, P3, R10, UR8, 0x2 ;  /* 0x000000080a148c11 */ /* 0x000fe2000f8610ff */
[----:B------:R-:W-:Y:S01]  /*0440*/  @!P1 IMAD R19, R19, UR11, R15 ;  /* 0x0000000b13139c24 */ /* 0x000fe2000f8e020f */
[----:B------:R-:W-:Y:S01]  /*0450*/  MOV R2, R3 ;  /* 0x0000000300027202 */ /* 0x000fe20000000f00 */
[----:B------:R-:W-:-:S03]  /*0460*/  @!P0 IMAD.IADD R11, R11, 0x1, R21 ;  /* 0x000000010b0b8824 */ /* 0x000fc600078e0215 */
[----:B------:R-:W-:Y:S02]  /*0470*/  @!P1 LEA.HI.X R19, R14, UR9, R19, 0x2, P2 ;  /* 0x000000090e139c11 */ /* 0x000fe400090f1413 */
[----:B------:R-:W-:-:S03]  /*0480*/  @!P0 LEA.HI.X R21, R10, UR9, R11, 0x2, P3 ;  /* 0x000000090a158c11 */ /* 0x000fc600098f140b */
[----:B------:R0:W5:Y:S04]  /*0490*/  @!P1 LDG.E R2, desc[UR4][R18.64] ;  /* 0x0000000412029981 */ /* 0x000168000c1e1900 */
[----:B------:R0:W5:Y:S02]  /*04a0*/  @!P0 LDG.E R23, desc[UR4][R20.64] ;  /* 0x0000000414178981 */ /* 0x000164000c1e1900 */
.L_x_15:
[----:B------:R-:W-:Y:S05]  /*04b0*/  BSYNC.RECONVERGENT B0 ;  /* 0x0000000000007941 */ /* 0x000fea0003800200 */
.L_x_14:
[----:B-----5:R-:W-:Y:S01]  /*04c0*/  FADD R7, -|R23|, |R2| ;  /* 0x4000000217077221 */ /* 0x020fe20000000300 */
[----:B------:R-:W-:Y:S01]  /*04d0*/  FADD R8, -|R17|, |R0| ;  /* 0x4000000011087221 */ /* 0x000fe20000000300 */
[----:B------:R-:W-:Y:S01]  /*04e0*/  IMAD R9, R9, 0x14, RZ ;  /* 0x0000001409097824 */ /* 0x000fe200078e02ff */
[----:B------:R-:W-:Y:S01]  /*04f0*/  BSSY.RECONVERGENT B0, `(.L_x_16) ;  /* 0x0000016000007945 */ /* 0x000fe20003800200 */
[----:B------:R-:W-:Y:S01]  /*0500*/  FMUL R7, R7, 0.5 ;  /* 0x3f00000007077820 */ /* 0x000fe20000400000 */
[----:B------:R-:W-:Y:S01]  /*0510*/  FMUL R8, R8, 0.5 ;  /* 0x3f00000008087820 */ /* 0x000fe20000400000 */
[----:B------:R-:W-:-:S04]  /*0520*/  IMAD.WIDE.U32 R12, R6, 0x14, R12 ;  /* 0x00000014060c7825 */ /* 0x000fc800078e000c */
[----:B------:R-:W-:-:S04]  /*0530*/  FMUL R11, R7, R7 ;  /* 0x00000007070b7220 */ /* 0x000fc80000400000 */
[----:B------:R-:W-:Y:S01]  /*0540*/  FFMA R15, R8, R8, R11 ;  /* 0x00000008080f7223 */ /* 0x000fe2000000000b */
[----:B------:R-:W-:-:S03]  /*0550*/  IMAD.WIDE.U32 R10, R6, 0x14, R4 ;  /* 0x00000014060a7825 */ /* 0x000fc600078e0004 */
[----:B------:R1:W2:Y:S01]  /*0560*/  MUFU.RSQ R2, R15 ;  /* 0x0000000f00027308 */ /* 0x0002a20000001400 */
[----:B------:R-:W-:Y:S01]  /*0570*/  IADD3 R0, PT, PT, R15, -0xd000000, RZ ;  /* 0xf30000000f007810 */ /* 0x000fe20007ffe0ff */
[----:B------:R-:W-:Y:S01]  /*0580*/  IMAD.IADD R5, R13, 0x1, R9 ;  /* 0x000000010d057824 */ /* 0x000fe200078e0209 */
[----:B------:R-:W-:Y:S01]  /*0590*/  IADD3 R11, PT, PT, R9, R11, RZ ;  /* 0x0000000b090b7210 */ /* 0x000fe20007ffe0ff */
[----:B------:R-:W-:Y:S01]  /*05a0*/  IMAD.MOV.U32 R4, RZ, RZ, R12 ;  /* 0x000000ffff047224 */ /* 0x000fe200078e000c */
[----:B------:R-:W-:-:S13]  /*05b0*/  ISETP.GT.U32.AND P0, PT, R0, 0x727fffff, PT ;  /* 0x727fffff0000780c */ /* 0x000fda0003f04070 */
[----:B-12---:R-:W-:Y:S05]  /*05c0*/  @!P0 BRA `(.L_x_17) ;  /* 0x0000000000108947 */ /* 0x006fea0003800000 */
[----:B------:R-:W-:-:S07]  /*05d0*/  MOV R14, 0x5f0 ;  /* 0x000005f0000e7802 */ /* 0x000fce0000000f00 */
[----:B0-----:R-:W-:Y:S05]  /*05e0*/  CALL.REL.NOINC `($__internal_2_$__cuda_sm20_sqrt_rn_f32_slowpath) ;  /* 0x0000000400807944 */ /* 0x001fea0003c00000 */
[----:B------:R-:W-:Y:S01]  /*05f0*/  MOV R0, R2 ;  /* 0x0000000200007202 */ /* 0x000fe20000000f00 */
[----:B------:R-:W-:Y:S06]  /*0600*/  BRA `(.L_x_18) ;  /* 0x0000000000107947 */ /* 0x000fec0003800000 */
.L_x_17:
[----:B------:R-:W-:Y:S01]  /*0610*/  FMUL.FTZ R0, R15, R2 ;  /* 0x000000020f007220 */ /* 0x000fe20000410000 */
[----:B------:R-:W-:-:S03]  /*0620*/  FMUL.FTZ R2, R2, 0.5 ;  /* 0x3f00000002027820 */ /* 0x000fc60000410000 */
[----:B------:R-:W-:-:S04]  /*0630*/  FFMA R9, -R0, R0, R15 ;  /* 0x0000000000097223 */ /* 0x000fc8000000010f */
[----:B------:R-:W-:-:S07]  /*0640*/  FFMA R0, R9, R2, R0 ;  /* 0x0000000209007223 */ /* 0x000fce0000000000 */
.L_x_18:
[----:B------:R-:W-:Y:S05]  /*0650*/  BSYNC.RECONVERGENT B0 ;  /* 0x0000000000007941 */ /* 0x000fea0003800200 */
.L_x_16:
[----:B------:R-:W-:Y:S01]  /*0660*/  FADD R13, R0, 9.9999997473787516356e-06 ;  /* 0x3727c5ac000d7421 */ /* 0x000fe20000000000 */
[----:B------:R-:W-:Y:S03]  /*0670*/  BSSY.RECONVERGENT B0, `(.L_x_19) ;  /* 0x000000d000007945 */ /* 0x000fe60003800200 */
[----:B------:R-:W-:-:S05]  /*0680*/  VIADD R0, R13, 0x1800000 ;  /* 0x018000000d007836 */ /* 0x000fca0000000000 */
[----:B------:R-:W-:-:S04]  /*0690*/  LOP3.LUT R0, R0, 0x7f800000, RZ, 0xc0, !PT ;  /* 0x7f80000000007812 */ /* 0x000fc800078ec0ff */
[----:B------:R-:W-:-:S13]  /*06a0*/  ISETP.GT.U32.AND P0, PT, R0, 0x1ffffff, PT ;  /* 0x01ffffff0000780c */ /* 0x000fda0003f04070 */
[----:B------:R-:W-:Y:S05]  /*06b0*/  @P0 BRA `(.L_x_20) ;  /* 0x0000000000100947 */ /* 0x000fea0003800000 */
[----:B------:R-:W-:-:S07]  /*06c0*/  MOV R6, 0x6e0 ;  /* 0x000006e000067802 */ /* 0x000fce0000000f00 */
[----:B0-----:R-:W-:Y:S05]  /*06d0*/  CALL.REL.NOINC `($__internal_1_$__cuda_sm20_rcp_rn_f32_slowpath) ;  /* 0x00000000006c7944 */ /* 0x001fea0003c00000 */
[----:B------:R-:W-:Y:S01]  /*06e0*/  MOV R0, R9 ;  /* 0x0000000900007202 */ /* 0x000fe20000000f00 */
[----:B------:R-:W-:Y:S06]  /*06f0*/  BRA `(.L_x_21) ;  /* 0x0000000000107947 */ /* 0x000fec0003800000 */
.L_x_20:
[----:B------:R-:W1:Y:S02]  /*0700*/  MUFU.RCP R0, R13 ;  /* 0x0000000d00007308 */ /* 0x000e640000001000 */
[----:B-1----:R-:W-:-:S04]  /*0710*/  FFMA R2, R13, R0, -1 ;  /* 0xbf8000000d027423 */ /* 0x002fc80000000000 */
[----:B------:R-:W-:-:S04]  /*0720*/  FADD.FTZ R9, -R2, -RZ ;  /* 0x800000ff02097221 */ /* 0x000fc80000010100 */
[----:B------:R-:W-:-:S07]  /*0730*/  FFMA R0, R0, R9, R0 ;  /* 0x0000000900007223 */ /* 0x000fce0000000000 */
.L_x_21:
[----:B------:R-:W-:Y:S05]  /*0740*/  BSYNC.RECONVERGENT B0 ;  /* 0x0000000000007941 */ /* 0x000fea0003800200 */
.L_x_19:
[----:B------:R-:W2:Y:S01]  /*0750*/  LDG.E R9, desc[UR4][R4.64] ;  /* 0x0000000404097981 */ /* 0x000ea2000c1e1900 */
[----:B------:R-:W1:Y:S03]  /*0760*/  LDCU.64 UR6, c[0x0][0x3a8] ;  /* 0x00007500ff0677ac */ /* 0x000e660008000a00 */
[----:B------:R-:W3:Y:S04]  /*0770*/  LDG.E R13, desc[UR4][R4.64+0x4] ;  /* 0x00000404040d7981 */ /* 0x000ee8000c1e1900 */
[----:B------:R-:W4:Y:S04]  /*0780*/  LDG.E R15, desc[UR4][R4.64+0x8] ;  /* 0x00000804040f7981 */ /* 0x000f28000c1e1900 */
[----:B------:R-:W5:Y:S04]  /*0790*/  LDG.E R17, desc[UR4][R4.64+0xc] ;  /* 0x00000c0404117981 */ /* 0x000f68000c1e1900 */
[----:B0-----:R-:W5:Y:S01]  /*07a0*/  LDG.E R19, desc[UR4][R4.64+0x10] ;  /* 0x0000100404137981 */ /* 0x001f62000c1e1900 */
[-C--:B------:R-:W-:Y:S01]  /*07b0*/  FMUL R8, R8, R0.reuse ;  /* 0x0000000008087220 */ /* 0x080fe20000400000 */
[----:B------:R-:W-:-:S03]  /*07c0*/  FMUL R0, R7, R0 ;  /* 0x0000000007007220 */ /* 0x000fc60000400000 */
[C---:B------:R-:W-:Y:S01]  /*07d0*/  FMUL R8, R3.reuse, R8 ;  /* 0x0000000803087220 */ /* 0x040fe20000400000 */
[----:B------:R-:W-:-:S03]  /*07e0*/  FMUL R0, R3, R0 ;  /* 0x0000000003007220 */ /* 0x000fc60000400000 */
[----:B-1----:R-:W-:Y:S01]  /*07f0*/  FMUL R8, R8, UR6 ;  /* 0x0000000608087c20 */ /* 0x002fe20008400000 */
[----:B------:R-:W-:-:S03]  /*0800*/  FMUL R0, R0, UR6 ;  /* 0x0000000600007c20 */ /* 0x000fc60008400000 */
[----:B--2---:R-:W-:Y:S01]  /*0810*/  FFMA R9, R8, UR7, R9 ;  /* 0x0000000708097c23 */ /* 0x004fe20008000009 */
[----:B---3--:R-:W-:-:S04]  /*0820*/  FFMA R13, -R0, UR7, R13 ;  /* 0x00000007000d7c23 */ /* 0x008fc8000800010d */
[----:B------:R-:W-:Y:S04]  /*0830*/  STG.E desc[UR4][R10.64], R9 ;  /* 0x000000090a007986 */ /* 0x000fe8000c101904 */
[----:B----4-:R-:W-:Y:S04]  /*0840*/  STG.E desc[UR4][R10.64+0x8], R15 ;  /* 0x0000080f0a007986 */ /* 0x010fe8000c101904 */
[----:B-----5:R-:W-:Y:S04]  /*0850*/  STG.E desc[UR4][R10.64+0xc], R17 ;  /* 0x00000c110a007986 */ /* 0x020fe8000c101904 */
[----:B------:R-:W-:Y:S04]  /*0860*/  STG.E desc[UR4][R10.64+0x10], R19 ;  /* 0x000010130a007986 */ /* 0x000fe8000c101904 */
[----:B------:R-:W-:Y:S01]  /*0870*/  STG.E desc[UR4][R10.64+0x4], R13 ;  /* 0x0000040d0a007986 */ /* 0x000fe2000c101904 */
[----:B------:R-:W-:Y:S05]  /*0880*/  EXIT ;  /* 0x000000000000794d */ /* 0x000fea0003800000 */
        .weak           $__internal_1_$__cuda_sm20_rcp_rn_f32_slowpath
        .type           $__internal_1_$__cuda_sm20_rcp_rn_f32_slowpath,@function
        .size           $__internal_1_$__cuda_sm20_rcp_rn_f32_slowpath,($__internal_2_$__cuda_sm20_sqrt_rn_f32_slowpath - $__internal_1_$__cuda_sm20_rcp_rn_f32_slowpath)
$__internal_1_$__cuda_sm20_rcp_rn_f32_slowpath:
[----:B------:R-:W-:Y:S01]  /*0890*/  IMAD.SHL.U32 R0, R13, 0x2, RZ ;  /* 0x000000020d007824 */ /* 0x000fe200078e00ff */
[----:B------:R-:W-:Y:S04]  /*08a0*/  BSSY.RECONVERGENT B1, `(.L_x_22) ;  /* 0x0000031000017945 */ /* 0x000fe80003800200 */
[----:B------:R-:W-:Y:S02]  /*08b0*/  SHF.R.U32.HI R15, RZ, 0x18, R0 ;  /* 0x00000018ff0f7819 */ /* 0x000fe40000011600 */
[----:B------:R-:W-:Y:S02]  /*08c0*/  MOV R0, R13 ;  /* 0x0000000d00007202 */ /* 0x000fe40000000f00 */
[----:B------:R-:W-:-:S13]  /*08d0*/  ISETP.NE.U32.AND P0, PT, R15, RZ, PT ;  /* 0x000000ff0f00720c */ /* 0x000fda0003f05070 */
[----:B------:R-:W-:Y:S05]  /*08e0*/  @P0 BRA `(.L_x_23) ;  /* 0x0000000000280947 */ /* 0x000fea0003800000 */
[----:B------:R-:W-:-:S05]  /*08f0*/  IMAD.SHL.U32 R2, R0, 0x2, RZ ;  /* 0x0000000200027824 */ /* 0x000fca00078e00ff */
[----:B------:R-:W-:-:S13]  /*0900*/  ISETP.NE.AND P0, PT, R2, RZ, PT ;  /* 0x000000ff0200720c */ /* 0x000fda0003f05270 */
[----:B------:R-:W-:Y:S01]  /*0910*/  @P0 FFMA R12, R0, 1.84467440737095516160e+19, RZ ;  /* 0x5f800000000c0823 */ /* 0x000fe200000000ff */
[----:B------:R-:W-:Y:S08]  /*0920*/  @!P0 MUFU.RCP R9, R0 ;  /* 0x0000000000098308 */ /* 0x000ff00000001000 */
[----:B------:R-:W0:Y:S02]  /*0930*/  @P0 MUFU.RCP R13, R12 ;  /* 0x0000000c000d0308 */ /* 0x000e240000001000 */
[----:B0-----:R-:W-:-:S04]  /*0940*/  @P0 FFMA R2, R12, R13, -1 ;  /* 0xbf8000000c020423 */ /* 0x001fc8000000000d */
[----:B------:R-:W-:-:S04]  /*0950*/  @P0 FADD.FTZ R2, -R2, -RZ ;  /* 0x800000ff02020221 */ /* 0x000fc80000010100 */
[----:B------:R-:W-:-:S04]  /*0960*/  @P0 FFMA R2, R13, R2, R13 ;  /* 0x000000020d020223 */ /* 0x000fc8000000000d */
[----:B------:R-:W-:Y:S01]  /*0970*/  @P0 FFMA R9, R2, 1.84467440737095516160e+19, RZ ;  /* 0x5f80000002090823 */ /* 0x000fe200000000ff */
[----:B------:R-:W-:Y:S06]  /*0980*/  BRA `(.L_x_24) ;  /* 0x0000000000887947 */ /* 0x000fec0003800000 */
.L_x_23:
[----:B------:R-:W-:-:S04]  /*0990*/  IADD3 R17, PT, PT, R15, -0xfd, RZ ;  /* 0xffffff030f117810 */ /* 0x000fc80007ffe0ff */
[----:B------:R-:W-:-:S13]  /*09a0*/  ISETP.GT.U32.AND P0, PT, R17, 0x1, PT ;  /* 0x000000011100780c */ /* 0x000fda0003f04070 */
[----:B------:R-:W-:Y:S05]  /*09b0*/  @P0 BRA `(.L_x_25) ;  /* 0x0000000000780947 */ /* 0x000fea0003800000 */
[----:B------:R-:W-:Y:S01]  /*09c0*/  LOP3.LUT R2, R0, 0x7fffff, RZ, 0xc0, !PT ;  /* 0x007fffff00027812 */ /* 0x000fe200078ec0ff */
[----:B------:R-:W-:-:S03]  /*09d0*/  IMAD.MOV.U32 R14, RZ, RZ, 0x3 ;  /* 0x00000003ff0e7424 */ /* 0x000fc600078e00ff */
[----:B------:R-:W-:Y:S02]  /*09e0*/  LOP3.LUT R2, R2, 0x3f800000, RZ, 0xfc, !PT ;  /* 0x3f80000002027812 */ /* 0x000fe400078efcff */
[----:B------:R-:W-:Y:S02]  /*09f0*/  SHF.L.U32 R14, R14, R17, RZ ;  /* 0x000000110e0e7219 */ /* 0x000fe400000006ff */
[----:B------:R-:W0:Y:S02]  /*0a00*/  MUFU.RCP R9, R2 ;  /* 0x0000000200097308 */ /* 0x000e240000001000 */
[----:B0-----:R-:W-:-:S04]  /*0a10*/  FFMA R12, R2, R9, -1 ;  /* 0xbf800000020c7423 */ /* 0x001fc80000000009 */
[----:B------:R-:W-:-:S04]  /*0a20*/  FADD.FTZ R12, -R12, -RZ ;  /* 0x800000ff0c0c7221 */ /* 0x000fc80000010100 */
[CCC-:B------:R-:W-:Y:S01]  /*0a30*/  FFMA.RM R13, R9.reuse, R12.reuse, R9.reuse ;  /* 0x0000000c090d7223 */ /* 0x1c0fe20000004009 */
[----:B------:R-:W-:-:S04]  /*0a40*/  FFMA.RP R12, R9, R12, R9 ;  /* 0x0000000c090c7223 */ /* 0x000fc80000008009 */
[C---:B------:R-:W-:Y:S02]  /*0a50*/  LOP3.LUT R9, R13.reuse, 0x7fffff, RZ, 0xc0, !PT ;  /* 0x007fffff0d097812 */ /* 0x040fe400078ec0ff */
[----:B------:R-:W-:Y:S02]  /*0a60*/  FSETP.NEU.FTZ.AND P0, PT, R13, R12, PT ;  /* 0x0000000c0d00720b */ /* 0x000fe40003f1d000 */
[----:B------:R-:W-:Y:S02]  /*0a70*/  LOP3.LUT R9, R9, 0x800000, RZ, 0xfc, !PT ;  /* 0x0080000009097812 */ /* 0x000fe400078efcff */
[----:B------:R-:W-:Y:S02]  /*0a80*/  SEL R12, RZ, 0xffffffff, !P0 ;  /* 0xffffffffff0c7807 */ /* 0x000fe40004000000 */
[----:B------:R-:W-:Y:S02]  /*0a90*/  LOP3.LUT R14, R14, R9, RZ, 0xc0, !PT ;  /* 0x000000090e0e7212 */ /* 0x000fe400078ec0ff */
[----:B------:R-:W-:-:S02]  /*0aa0*/  IADD3 R12, PT, PT, -R12, RZ, RZ ;  /* 0x000000ff0c0c7210 */ /* 0x000fc40007ffe1ff */
[-C--:B------:R-:W-:Y:S02]  /*0ab0*/  SHF.R.U32.HI R14, RZ, R17.reuse, R14 ;  /* 0x00000011ff0e7219 */ /* 0x080fe4000001160e */
[----:B------:R-:W-:Y:S02]  /*0ac0*/  LOP3.LUT P1, RZ, R12, R17, R9, 0xf8, !PT ;  /* 0x000000110cff7212 */ /* 0x000fe4000782f809 */
[C---:B------:R-:W-:Y:S02]  /*0ad0*/  LOP3.LUT P0, RZ, R14.reuse, 0x1, RZ, 0xc0, !PT ;  /* 0x000000010eff7812 */ /* 0x040fe4000780c0ff */
[----:B------:R-:W-:-:S04]  /*0ae0*/  LOP3.LUT P2, RZ, R14, 0x2, RZ, 0xc0, !PT ;  /* 0x000000020eff7812 */ /* 0x000fc8000784c0ff */
[----:B------:R-:W-:Y:S02]  /*0af0*/  PLOP3.LUT P0, PT, P0, P1, P2, 0xe0, 0x0 ;  /* 0x000000000000781c */ /* 0x000fe40000703c20 */
[----:B------:R-:W-:Y:S02]  /*0b00*/  LOP3.LUT P1, RZ, R0, 0x7fffff, RZ, 0xc0, !PT ;  /* 0x007fffff00ff7812 */ /* 0x000fe4000782c0ff */
[----:B------:R-:W-:-:S05]  /*0b10*/  SEL R2, RZ, 0x1, !P0 ;  /* 0x00000001ff027807 */ /* 0x000fca0004000000 */
[----:B------:R-:W-:-:S05]  /*0b20*/  IMAD.MOV R2, RZ, RZ, -R2 ;  /* 0x000000ffff027224 */ /* 0x000fca00078e0a02 */
[----:B------:R-:W-:Y:S02]  /*0b30*/  ISETP.GE.AND P0, PT, R2, RZ, PT ;  /* 0x000000ff0200720c */ /* 0x000fe40003f06270 */
[----:B------:R-:W-:-:S04]  /*0b40*/  IADD3 R2, PT, PT, R15, -0xfc, RZ ;  /* 0xffffff040f027810 */ /* 0x000fc80007ffe0ff */
[----:B------:R-:W-:-:S07]  /*0b50*/  SHF.R.U32.HI R9, RZ, R2, R9 ;  /* 0x00000002ff097219 */ /* 0x000fce0000011609 */
[----:B------:R-:W-:-:S05]  /*0b60*/  @!P0 VIADD R9, R9, 0x1 ;  /* 0x0000000109098836 */ /* 0x000fca0000000000 */
[----:B------:R-:W-:-:S04]  /*0b70*/  @!P1 SHF.L.U32 R9, R9, 0x1, RZ ;  /* 0x0000000109099819 */ /* 0x000fc800000006ff */
[----:B------:R-:W-:Y:S01]  /*0b80*/  LOP3.LUT R9, R9, 0x80000000, R0, 0xf8, !PT ;  /* 0x8000000009097812 */ /* 0x000fe200078ef800 */
[----:B------:R-:W-:Y:S06]  /*0b90*/  BRA `(.L_x_24) ;  /* 0x0000000000047947 */ /* 0x000fec0003800000 */
.L_x_25:
[----:B------:R0:W1:Y:S02]  /*0ba0*/  MUFU.RCP R9, R0 ;  /* 0x0000000000097308 */ /* 0x0000640000001000 */
.L_x_24:
[----:B------:R-:W-:Y:S05]  /*0bb0*/  BSYNC.RECONVERGENT B1 ;  /* 0x0000000000017941 */ /* 0x000fea0003800200 */
.L_x_22:
[----:B------:R-:W-:Y:S02]  /*0bc0*/  HFMA2 R13, -RZ, RZ, 0, 0 ;  /* 0x00000000ff0d7431 */ /* 0x000fe400000001ff */
[----:B------:R-:W-:-:S04]  /*0bd0*/  IMAD.MOV.U32 R12, RZ, RZ, R6 ;  /* 0x000000ffff0c7224 */ /* 0x000fc800078e0006 */
[----:B01----:R-:W-:Y:S05]  /*0be0*/  RET.REL.NODEC R12 `(_Z14applyVorticityP8ParticleS0_Pfmmff) ;  /* 0xfffffff40c047950 */ /* 0x003fea0003c3ffff */
        .weak           $__internal_2_$__cuda_sm20_sqrt_rn_f32_slowpath
        .type           $__internal_2_$__cuda_sm20_sqrt_rn_f32_slowpath,@function
        .size           $__internal_2_$__cuda_sm20_sqrt_rn_f32_slowpath,(.L_x_126 - $__internal_2_$__cuda_sm20_sqrt_rn_f32_slowpath)
$__internal_2_$__cuda_sm20_sqrt_rn_f32_slowpath:
[----:B------:R-:W-:-:S13]  /*0bf0*/  LOP3.LUT P0, RZ, R15, 0x7fffffff, RZ, 0xc0, !PT ;  /* 0x7fffffff0fff7812 */ /* 0x000fda000780c0ff */
[----:B------:R-:W-:Y:S01]  /*0c00*/  @!P0 IMAD.MOV.U32 R2, RZ, RZ, R15 ;  /* 0x000000ffff028224 */ /* 0x000fe200078e000f */
[----:B------:R-:W-:Y:S06]  /*0c10*/  @!P0 BRA `(.L_x_26) ;  /* 0x0000000000448947 */ /* 0x000fec0003800000 */
[----:B------:R-:W-:Y:S02]  /*0c20*/  FSETP.GEU.FTZ.AND P0, PT, R15, RZ, PT ;  /* 0x000000ff0f00720b */ /* 0x000fe40003f1e000 */
[----:B------:R-:W-:-:S11]  /*0c30*/  MOV R0, R15 ;  /* 0x0000000f00007202 */ /* 0x000fd60000000f00 */
[----:B------:R-:W-:Y:S01]  /*0c40*/  @!P0 IMAD.MOV.U32 R2, RZ, RZ, 0x7fffffff ;  /* 0x7fffffffff028424 */ /* 0x000fe200078e00ff */
[----:B------:R-:W-:Y:S06]  /*0c50*/  @!P0 BRA `(.L_x_26) ;  /* 0x0000000000348947 */ /* 0x000fec0003800000 */
[----:B------:R-:W-:-:S13]  /*0c60*/  FSETP.GTU.FTZ.AND P0, PT, |R0|, +INF , PT ;  /* 0x7f8000000000780b */ /* 0x000fda0003f1c200 */
[----:B------:R-:W-:Y:S01]  /*0c70*/  @P0 FADD.FTZ R2, R0, 1 ;  /* 0x3f80000000020421 */ /* 0x000fe20000010000 */
[----:B------:R-:W-:Y:S06]  /*0c80*/  @P0 BRA `(.L_x_26) ;  /* 0x0000000000280947 */ /* 0x000fec0003800000 */
[----:B------:R-:W-:-:S13]  /*0c90*/  FSETP.NEU.FTZ.AND P0, PT, |R0|, +INF , PT ;  /* 0x7f8000000000780b */ /* 0x000fda0003f1d200 */
[----:B------:R-:W-:-:S04]  /*0ca0*/  @P0 FFMA R6, R0, 1.84467440737095516160e+19, RZ ;  /* 0x5f80000000060823 */ /* 0x000fc800000000ff */
[----:B------:R-:W0:Y:S02]  /*0cb0*/  @P0 MUFU.RSQ R9, R6 ;  /* 0x0000000600090308 */ /* 0x000e240000001400 */
[----:B0-----:R-:W-:Y:S01]  /*0cc0*/  @P0 FMUL.FTZ R13, R6, R9 ;  /* 0x00000009060d0220 */ /* 0x001fe20000410000 */
[----:B------:R-:W-:-:S03]  /*0cd0*/  @P0 FMUL.FTZ R9, R9, 0.5 ;  /* 0x3f00000009090820 */ /* 0x000fc60000410000 */
[----:B------:R-:W-:-:S04]  /*0ce0*/  @P0 FADD.FTZ R2, -R13, -RZ ;  /* 0x800000ff0d020221 */ /* 0x000fc80000010100 */
[----:B------:R-:W-:Y:S01]  /*0cf0*/  @P0 FFMA R12, R13, R2, R6 ;  /* 0x000000020d0c0223 */ /* 0x000fe20000000006 */
[----:B------:R-:W-:-:S03]  /*0d00*/  @!P0 MOV R2, R0 ;  /* 0x0000000000028202 */ /* 0x000fc60000000f00 */
[----:B------:R-:W-:-:S04]  /*0d10*/  @P0 FFMA R9, R12, R9, R13 ;  /* 0x000000090c090223 */ /* 0x000fc8000000000d */
[----:B------:R-:W-:-:S07]  /*0d20*/  @P0 FMUL.FTZ R2, R9, 2.3283064365386962891e-10 ;  /* 0x2f80000009020820 */ /* 0x000fce0000410000 */
.L_x_26:
[----:B------:R-:W-:Y:S02]  /*0d30*/  HFMA2 R13, -RZ, RZ, 0, 0 ;  /* 0x00000000ff0d7431 */ /* 0x000fe400000001ff */
[----:B------:R-:W-:-:S04]  /*0d40*/  IMAD.MOV.U32 R12, RZ, RZ, R14 ;  /* 0x000000ffff0c7224 */ /* 0x000fc800078e000e */
[----:B------:R-:W-:Y:S05]  /*0d50*/  RET.REL.NODEC R12 `(_Z14applyVorticityP8ParticleS0_Pfmmff) ;  /* 0xfffffff00ca87950 */ /* 0x000fea0003c3ffff */
.L_x_27:
        /* <DEDUP_REMOVED lines=10> */
.L_x_126:


//--------------------- .text._Z16computeVorticityPfP8Particlemm --------------------------
	.section	.text._Z16computeVorticityPfP8Particlemm,"ax",@progbits
	.align	128
        .global         _Z16computeVorticityPfP8Particlemm
        .type           _Z16computeVorticityPfP8Particlemm,@function
        .size           _Z16computeVorticityPfP8Particlemm,(.L_x_136 - _Z16computeVorticityPfP8Particlemm)
        .other          _Z16computeVorticityPfP8Particlemm,@"STO_CUDA_ENTRY STV_DEFAULT"
_Z16computeVorticityPfP8Particlemm:
.text._Z16computeVorticityPfP8Particlemm:
[----:B------:R-:W-:Y:S01]  /*0000*/  LDC R1, c[0x0][0x37c] ;  /* 0x0000df00ff017b82 */ /* 0x000fe20000000800 */
[----:B------:R-:W0:Y:S07]  /*0010*/  S2R R7, SR_TID.X ;  /* 0x0000000000077919 */ /* 0x000e2e0000002100 */
[----:B------:R-:W0:Y:S01]  /*0020*/  S2UR UR4, SR_CTAID.X ;  /* 0x00000000000479c3 */ /* 0x000e220000002500 */
[----:B------:R-:W1:Y:S01]  /*0030*/  LDCU.128 UR8, c[0x0][0x390] ;  /* 0x00007200ff0877ac */ /* 0x000e620008000c00 */
[----:B------:R-:W2:Y:S06]  /*0040*/  S2R R0, SR_TID.Y ;  /* 0x0000000000007919 */ /* 0x000eac0000002200 */
[----:B------:R-:W0:Y:S08]  /*0050*/  LDC R6, c[0x0][0x360] ;  /* 0x0000d800ff067b82 */ /* 0x000e300000000800 */
[----:B------:R-:W2:Y:S08]  /*0060*/  S2UR UR5, SR_CTAID.Y ;  /* 0x00000000000579c3 */ /* 0x000eb00000002600 */
[----:B------:R-:W2:Y:S08]  /*0070*/  LDC R11, c[0x0][0x364] ;  /* 0x0000d900ff0b7b82 */ /* 0x000eb00000000800 */
[----:B------:R-:W3:Y:S01]  /*0080*/  LDC.64 R2, c[0x0][0x388] ;  /* 0x0000e200ff027b82 */ /* 0x000ee20000000a00 */
[----:B0-----:R-:W-:-:S05]  /*0090*/  IMAD R6, R6, UR4, R7 ;  /* 0x0000000406067c24 */ /* 0x001fca000f8e0207 */
[----:B------:R-:W-:Y:S01]  /*00a0*/  SHF.R.S32.HI R7, RZ, 0x1f, R6 ;  /* 0x0000001fff077819 */ /* 0x000fe20000011406 */
[----:B--2---:R-:W-:Y:S01]  /*00b0*/  IMAD R11, R11, UR5, R0 ;  /* 0x000000050b0b7c24 */ /* 0x004fe2000f8e0200 */
[----:B------:R-:W0:Y:S03]  /*00c0*/  LDCU.64 UR4, c[0x0][0x358] ;  /* 0x00006b00ff0477ac */ /* 0x000e260008000a00 */
[C---:B-1----:R-:W-:Y:S02]  /*00d0*/  IMAD R19, R11.reuse, UR9, RZ ;  /* 0x000000090b137c24 */ /* 0x042fe4000f8e02ff */
[----:B------:R-:W-:-:S05]  /*00e0*/  IMAD.WIDE.U32 R4, R11, UR8, R6 ;  /* 0x000000080b047c25 */ /* 0x000fca000f8e0006 */
[----:B------:R-:W-:Y:S01]  /*00f0*/  IADD3 R9, PT, PT, R5, R19, RZ ;  /* 0x0000001305097210 */ /* 0x000fe20007ffe0ff */
[----:B---3--:R-:W-:-:S04]  /*0100*/  IMAD.WIDE.U32 R14, R4, 0x14, R2 ;  /* 0x00000014040e7825 */ /* 0x008fc800078e0002 */
[----:B------:R-:W-:-:S05]  /*0110*/  IMAD R13, R9, 0x14, RZ ;  /* 0x00000014090d7824 */ /* 0x000fca00078e02ff */
[----:B------:R-:W-:-:S05]  /*0120*/  IADD3 R15, PT, PT, R15, R13, RZ ;  /* 0x0000000d0f0f7210 */ /* 0x000fca0007ffe0ff */
[----:B0-----:R-:W2:Y:S01]  /*0130*/  LDG.E R0, desc[UR4][R14.64] ;  /* 0x000000040e007981 */ /* 0x001ea2000c1e1900 */
[C---:B------:R-:W-:Y:S01]  /*0140*/  VIADD R12, R6.reuse, 0x1 ;  /* 0x00000001060c7836 */ /* 0x040fe20000000000 */
[----:B------:R-:W-:Y:S02]  /*0150*/  IADD3 R16, PT, PT, R6, -0x1, RZ ;  /* 0xffffffff06107810 */ /* 0x000fe40007ffe0ff */
[----:B------:R-:W-:Y:S02]  /*0160*/  ISETP.GE.U32.AND P1, PT, R11, UR10, PT ;  /* 0x0000000a0b007c0c */ /* 0x000fe4000bf26070 */
[----:B------:R-:W-:Y:S02]  /*0170*/  ISETP.GE.U32.AND P2, PT, R12, UR8, PT ;  /* 0x000000080c007c0c */ /* 0x000fe4000bf46070 */
[----:B------:R-:W-:Y:S02]  /*0180*/  ISETP.GE.U32.AND P0, PT, R16, UR8, PT ;  /* 0x0000000810007c0c */ /* 0x000fe4000bf06070 */
[----:B------:R-:W-:-:S02]  /*0190*/  SHF.R.S32.HI R8, RZ, 0x1f, R12 ;  /* 0x0000001fff087819 */ /* 0x000fc4000001140c */
[----:B------:R-:W-:Y:S02]  /*01a0*/  ISETP.GE.U32.AND.EX P1, PT, RZ, UR11, PT, P1 ;  /* 0x0000000bff007c0c */ /* 0x000fe4000bf26110 */
[----:B------:R-:W-:Y:S02]  /*01b0*/  SHF.R.S32.HI R10, RZ, 0x1f, R16 ;  /* 0x0000001fff0a7819 */ /* 0x000fe40000011410 */
[----:B------:R-:W-:Y:S02]  /*01c0*/  ISETP.GE.U32.OR.EX P2, PT, R8, UR9, P1, P2 ;  /* 0x0000000908007c0c */ /* 0x000fe40008f46520 */
[----:B------:R-:W-:Y:S02]  /*01d0*/  ISETP.GE.U32.OR.EX P0, PT, R10, UR9, P1, P0 ;  /* 0x000000090a007c0c */ /* 0x000fe40008f06500 */
[C---:B------:R-:W-:Y:S02]  /*01e0*/  ISETP.LT.OR P2, PT, R6.reuse, -0x1, P2 ;  /* 0xffffffff0600780c */ /* 0x040fe40001741670 */
[----:B------:R-:W-:-:S11]  /*01f0*/  ISETP.LT.OR P0, PT, R6, 0x1, P0 ;  /* 0x000000010600780c */ /* 0x000fd60000701670 */
[----:B------:R-:W-:Y:S02]  /*0200*/  @!P2 IMAD.MOV.U32 R13, RZ, RZ, RZ ;  /* 0x000000ffff0da224 */ /* 0x000fe400078e00ff */
[----:B------:R-:W-:Y:S01]  /*0210*/  @!P0 MOV R17, RZ ;  /* 0x000000ff00118202 */ /* 0x000fe20000000f00 */
[----:B------:R-:W-:-:S04]  /*0220*/  @!P2 IMAD.WIDE.U32 R12, R11, UR8, R12 ;  /* 0x000000080b0cac25 */ /* 0x000fc8000f8e000c */
[----:B------:R-:W-:Y:S01]  /*0230*/  @!P0 IMAD.WIDE.U32 R16, R11, UR8, R16 ;  /* 0x000000080b108c25 */ /* 0x000fe2000f8e0010 */
[----:B------:R-:W-:-:S03]  /*0240*/  @!P2 IADD3 R10, PT, PT, R19, R13, RZ ;  /* 0x0000000d130aa210 */ /* 0x000fc60007ffe0ff */
[----:B------:R-:W-:Y:S02]  /*0250*/  @!P0 IMAD.IADD R8, R19, 0x1, R17 ;  /* 0x0000000113088824 */ /* 0x000fe400078e0211 */
[----:B------:R-:W-:-:S04]  /*0260*/  @!P2 IMAD.WIDE.U32 R12, R12, 0x14, R2 ;  /* 0x000000140c0ca825 */ /* 0x000fc800078e0002 */
[----:B------:R-:W-:Y:S02]  /*0270*/  @!P2 IMAD R19, R10, 0x14, RZ ;  /* 0x000000140a13a824 */ /* 0x000fe400078e02ff */
[----:B------:R-:W-:Y:S02]  /*0280*/  @!P0 IMAD R21, R8, 0x14, RZ ;  /* 0x0000001408158824 */ /* 0x000fe400078e02ff */
[----:B------:R-:W3:Y:S01]  /*0290*/  LDG.E R8, desc[UR4][R14.64+0x4] ;  /* 0x000004040e087981 */ /* 0x000ee2000c1e1900 */
[----:B------:R-:W-:Y:S01]  /*02a0*/  @!P2 IADD3 R19, PT, PT, R13, R19, RZ ;  /* 0x000000130d13a210 */ /* 0x000fe20007ffe0ff */
[----:B------:R-:W-:Y:S01]  /*02b0*/  @!P0 IMAD.WIDE.U32 R16, R16, 0x14, R2 ;  /* 0x0000001410108825 */ /* 0x000fe200078e0002 */
[----:B------:R-:W-:-:S03]  /*02c0*/  @!P2 MOV R18, R12 ;  /* 0x0000000c0012a202 */ /* 0x000fc60000000f00 */
[----:B--2---:R-:W-:-:S04]  /*02d0*/  FADD R0, -R0, -RZ ;  /* 0x800000ff00007221 */ /* 0x004fc80000000100 */
[----:B------:R-:W-:Y:S02]  /*02e0*/  IMAD.MOV.U32 R13, RZ, RZ, R0 ;  /* 0x000000ffff0d7224 */ /* 0x000fe400078e0000 */
[----:B------:R0:W5:Y:S01]  /*02f0*/  @!P2 LDG.E R0, desc[UR4][R18.64] ;  /* 0x000000041200a981 */ /* 0x000162000c1e1900 */
[----:B------:R-:W-:-:S05]  /*0300*/  @!P0 IADD3 R17, PT, PT, R17, R21, RZ ;  /* 0x0000001511118210 */ /* 0x000fca0007ffe0ff */
[----:B------:R0:W5:Y:S01]  /*0310*/  @!P0 LDG.E R13, desc[UR4][R16.64] ;  /* 0x00000004100d8981 */ /* 0x000162000c1e1900 */
[----:B------:R-:W-:-:S04]  /*0320*/  ISETP.GE.U32.AND P0, PT, R6, UR8, PT ;  /* 0x0000000806007c0c */ /* 0x000fc8000bf06070 */
[----:B------:R-:W-:-:S04]  /*0330*/  ISETP.GE.U32.AND.EX P0, PT, R7, UR9, PT, P0 ;  /* 0x0000000907007c0c */ /* 0x000fc8000bf06100 */
[----:B------:R-:W-:Y:S01]  /*0340*/  ISETP.LT.OR P0, PT, R6, RZ, P0 ;  /* 0x000000ff0600720c */ /* 0x000fe20000701670 */
[----:B------:R-:W-:Y:S01]  /*0350*/  BSSY.RECONVERGENT B0, `(.L_x_28) ;  /* 0x000001a000007945 */ /* 0x000fe20003800200 */
[----:B---3--:R-:W-:-:S05]  /*0360*/  FADD R8, -R8, -RZ ;  /* 0x800000ff08087221 */ /* 0x008fca0000000100 */
[----:B------:R-:W-:-:S06]  /*0370*/  MOV R15, R8 ;  /* 0x00000008000f7202 */ /* 0x000fcc0000000f00 */
[----:B0-----:R-:W-:Y:S05]  /*0380*/  @P0 BRA `(.L_x_29) ;  /* 0x0000000000580947 */ /* 0x001fea0003800000 */
[C---:B------:R-:W-:Y:S01]  /*0390*/  VIADD R17, R11.reuse, 0xffffffff ;  /* 0xffffffff0b117836 */ /* 0x040fe20000000000 */
[----:B------:R-:W-:-:S04]  /*03a0*/  IADD3 R15, PT, PT, R11, 0x1, RZ ;  /* 0x000000010b0f7810 */ /* 0x000fc80007ffe0ff */
[----:B------:R-:W-:Y:S02]  /*03b0*/  ISETP.GE.U32.AND P1, PT, R17, UR10, PT ;  /* 0x0000000a11007c0c */ /* 0x000fe4000bf26070 */
[----:B------:R-:W-:Y:S02]  /*03c0*/  SHF.R.S32.HI R10, RZ, 0x1f, R17 ;  /* 0x0000001fff0a7819 */ /* 0x000fe40000011411 */
[----:B------:R-:W-:Y:S02]  /*03d0*/  ISETP.GE.U32.AND P0, PT, R15, UR10, PT ;  /* 0x0000000a0f007c0c */ /* 0x000fe4000bf06070 */
[----:B------:R-:W-:Y:S02]  /*03e0*/  ISETP.GE.U32.AND.EX P1, PT, R10, UR11, PT, P1 ;  /* 0x0000000b0a007c0c */ /* 0x000fe4000bf26110 */
[----:B------:R-:W-:-:S11]  /*03f0*/  ISETP.GE.U32.AND.EX P0, PT, RZ, UR11, PT, P0 ;  /* 0x0000000bff007c0c */ /* 0x000fd6000bf06100 */
[----:B------:R-:W-:Y:S02]  /*0400*/  @!P1 IMAD R12, R10, UR8, RZ ;  /* 0x000000080a0c9c24 */ /* 0x000fe4000f8e02ff */
[----:B------:R-:W-:-:S04]  /*0410*/  @!P0 IMAD.WIDE.U32 R10, R15, UR8, R6 ;  /* 0x000000080f0a8c25 */ /* 0x000fc8000f8e0006 */
[----:B------:R-:W-:-:S04]  /*0420*/  @!P1 IMAD.WIDE.U32 R6, R17, UR8, R6 ;  /* 0x0000000811069c25 */ /* 0x000fc8000f8e0006 */
[----:B------:R-:W-:Y:S02]  /*0430*/  @!P1 IMAD R17, R17, UR9, R12 ;  /* 0x0000000911119c24 */ /* 0x000fe4000f8e020c */
[----:B------:R-:W-:Y:S02]  /*0440*/  @!P0 IMAD R15, R15, UR9, R11 ;  /* 0x000000090f0f8c24 */ /* 0x000fe4000f8e020b */
[----:B------:R-:W-:Y:S01]  /*0450*/  @!P0 IMAD.WIDE.U32 R10, R10, 0x14, R2 ;  /* 0x000000140a0a8825 */ /* 0x000fe200078e0002 */
[----:B------:R-:W-:-:S03]  /*0460*/  @!P1 IADD3 R7, PT, PT, R7, R17, RZ ;  /* 0x0000001107079210 */ /* 0x000fc60007ffe0ff */
[----:B------:R-:W-:Y:S02]  /*0470*/  @!P0 IMAD R15, R15, 0x14, RZ ;  /* 0x000000140f0f8824 */ /* 0x000fe400078e02ff */
[----:B------:R-:W-:-:S04]  /*0480*/  @!P1 IMAD.WIDE.U32 R2, R6, 0x14, R2 ;  /* 0x0000001406029825 */ /* 0x000fc800078e0002 */
[----:B------:R-:W-:Y:S02]  /*0490*/  @!P1 IMAD R7, R7, 0x14, RZ ;  /* 0x0000001407079824 */ /* 0x000fe400078e02ff */
[----:B------:R-:W-:Y:S01]  /*04a0*/  @!P0 IMAD.IADD R11, R11, 0x1, R15 ;  /* 0x000000010b0b8824 */ /* 0x000fe200078e020f */
[----:B------:R-:W-:Y:S02]  /*04b0*/  MOV R15, R8 ;  /* 0x00000008000f7202 */ /* 0x000fe40000000f00 */
[----:B------:R-:W-:-:S04]  /*04c0*/  @!P1 IADD3 R3, PT, PT, R3, R7, RZ ;  /* 0x0000000703039210 */ /* 0x000fc80007ffe0ff */
[----:B------:R0:W5:Y:S04]  /*04d0*/  @!P0 LDG.E R15, desc[UR4][R10.64+0x4] ;  /* 0x000004040a0f8981 */ /* 0x000168000c1e1900 */
[----:B------:R0:W5:Y:S02]  /*04e0*/  @!P1 LDG.E R8, desc[UR4][R2.64+0x4] ;  /* 0x0000040402089981 */ /* 0x000164000c1e1900 */
.L_x_29:
[----:B------:R-:W-:Y:S05]  /*04f0*/  BSYNC.RECONVERGENT B0 ;  /* 0x0000000000007941 */ /* 0x000fea0003800200 */
.L_x_28:
[----:B------:R-:W0:Y:S01]  /*0500*/  LDCU.64 UR6, c[0x0][0x380] ;  /* 0x00007000ff0677ac */ /* 0x000e220008000a00 */
[----:B-----5:R-:W-:Y:S01]  /*0510*/  FADD R15, R15, -R8 ;  /* 0x800000080f0f7221 */ /* 0x020fe20000000000 */
[----:B------:R-:W-:-:S04]  /*0520*/  FADD R0, R0, -R13 ;  /* 0x8000000d00007221 */ /* 0x000fc80000000000 */
[----:B------:R-:W-:-:S04]  /*0530*/  FADD R0, R15, -R0 ;  /* 0x800000000f007221 */ /* 0x000fc80000000000 */
[----:B------:R-:W-:Y:S01]  /*0540*/  FMUL R5, R0, 0.5 ;  /* 0x3f00000000057820 */ /* 0x000fe20000400000 */
[----:B0-----:R-:W-:-:S04]  /*0550*/  LEA R2, P0, R4, UR6, 0x2 ;  /* 0x0000000604027c11 */ /* 0x001fc8000f8010ff */
[----:B------:R-:W-:-:S05]  /*0560*/  LEA.HI.X R3, R4, UR7, R9, 0x2, P0 ;  /* 0x0000000704037c11 */ /* 0x000fca00080f1409 */
[----:B------:R-:W-:Y:S01]  /*0570*/  STG.E desc[UR4][R2.64], R5 ;  /* 0x0000000502007986 */ /* 0x000fe2000c101904 */
[----:B------:R-:W-:Y:S05]  /*0580*/  EXIT ;  /* 0x000000000000794d */ /* 0x000fea0003800000 */
.L_x_30:
        /* <DEDUP_REMOVED lines=15> */
.L_x_136:


//--------------------- .text._Z10applyForceP8Particlemm7Color3f4Vec2S2_if --------------------------
	.section	.text._Z10applyForceP8Particlemm7Color3f4Vec2S2_if,"ax",@progbits
	.align	128
        .global         _Z10applyForceP8Particlemm7Color3f4Vec2S2_if
        .type           _Z10applyForceP8Particlemm7Color3f4Vec2S2_if,@function
        .size           _Z10applyForceP8Particlemm7Color3f4Vec2S2_if,(.L_x_127 - _Z10applyForceP8Particlemm7Color3f4Vec2S2_if)
        .other          _Z10applyForceP8Particlemm7Color3f4Vec2S2_if,@"STO_CUDA_ENTRY STV_DEFAULT"
_Z10applyForceP8Particlemm7Color3f4Vec2S2_if:
.text._Z10applyForceP8Particlemm7Color3f4Vec2S2_if:
[----:B------:R-:W-:Y:S01]  /*0000*/  LDC R1, c[0x0][0x37c] ;  /* 0x0000df00ff017b82 */ /* 0x000fe20000000800 */
[----:B------:R-:W0:Y:S07]  /*0010*/  S2R R5, SR_TID.X ;  /* 0x0000000000057919 */ /* 0x000e2e0000002100 */
[----:B------:R-:W0:Y:S01]  /*0020*/  S2UR UR4, SR_CTAID.X ;  /* 0x00000000000479c3 */ /* 0x000e220000002500 */
[----:B------:R-:W1:Y:S01]  /*0030*/  LDCU UR6, c[0x0][0x3ac] ;  /* 0x00007580ff0677ac */ /* 0x000e620008000800 */
[----:B------:R-:W-:Y:S01]  /*0040*/  BSSY.RECONVERGENT B0, `(.L_x_31) ;  /* 0x000004d000007945 */ /* 0x000fe20003800200 */
[----:B------:R-:W2:Y:S01]  /*0050*/  S2R R2, SR_TID.Y ;  /* 0x0000000000027919 */ /* 0x000ea20000002200 */
[----:B------:R-:W-:-:S04]  /*0060*/  HFMA2 R3, -RZ, RZ, 1.875, 0 ;  /* 0x3f800000ff037431 */ /* 0x000fc800000001ff */
[----:B------:R-:W0:Y:S08]  /*0070*/  LDC R4, c[0x0][0x360] ;  /* 0x0000d800ff047b82 */ /* 0x000e300000000800 */
[----:B------:R-:W2:Y:S08]  /*0080*/  S2UR UR5, SR_CTAID.Y ;  /* 0x00000000000579c3 */ /* 0x000eb00000002600 */
[----:B------:R-:W2:Y:S01]  /*0090*/  LDC R7, c[0x0][0x364] ;  /* 0x0000d900ff077b82 */ /* 0x000ea20000000800 */
[----:B0-----:R-:W-:-:S05]  /*00a0*/  IMAD R4, R4, UR4, R5 ;  /* 0x0000000404047c24 */ /* 0x001fca000f8e0205 */
[----:B------:R-:W-:-:S05]  /*00b0*/  I2FP.F32.S32 R0, R4 ;  /* 0x0000000400007245 */ /* 0x000fca0000201400 */
[----:B-1----:R-:W-:-:S05]  /*00c0*/  FADD R0, R0, -UR6 ;  /* 0x8000000600007e21 */ /* 0x002fca0008000000 */
[----:B------:R-:W-:Y:S01]  /*00d0*/  FSETP.NEU.AND P0, PT, R0, 1, PT ;  /* 0x3f8000000000780b */ /* 0x000fe20003f0d000 */
[----:B--2---:R-:W-:-:S12]  /*00e0*/  IMAD R7, R7, UR5, R2 ;  /* 0x0000000507077c24 */ /* 0x004fd8000f8e0202 */
[----:B------:R-:W-:Y:S05]  /*00f0*/  @!P0 BRA `(.L_x_32) ;  /* 0x0000000400048947 */ /* 0x000fea0003800000 */
[----:B------:R-:W-:-:S13]  /*0100*/  FSETP.NAN.AND P0, PT, |R0|, |R0|, PT ;  /* 0x400000000000720b */ /* 0x000fda0003f08200 */
[----:B------:R-:W-:Y:S01]  /*0110*/  @P0 FADD R3, R0, 2 ;  /* 0x4000000000030421 */ /* 0x000fe20000000000 */
[----:B------:R-:W-:Y:S06]  /*0120*/  @P0 BRA `(.L_x_32) ;  /* 0x0000000000f80947 */ /* 0x000fec0003800000 */
[C---:B------:R-:W-:Y:S01]  /*0130*/  FMUL R3, |R0|.reuse, 16777216 ;  /* 0x4b80000000037820 */ /* 0x040fe20000400200 */
[----:B------:R-:W-:Y:S02]  /*0140*/  FSETP.GEU.AND P0, PT, |R0|, 1.175494350822287508e-38, PT ;  /* 0x008000000000780b */ /* 0x000fe40003f0e200 */
[----:B------:R-:W-:Y:S02]  /*0150*/  MOV R12, 0x3a2c32e4 ;  /* 0x3a2c32e4000c7802 */ /* 0x000fe40000000f00 */
[----:B------:R-:W-:-:S04]  /*0160*/  FSEL R3, R3, |R0|, !P0 ;  /* 0x4000000003037208 */ /* 0x000fc80004000000 */
[----:B------:R-:W-:-:S04]  /*0170*/  IADD3 R2, PT, PT, R3, -0x3f3504f3, RZ ;  /* 0xc0cafb0d03027810 */ /* 0x000fc80007ffe0ff */
        /* <DEDUP_REMOVED lines=10> */
[----:B------:R-:W-:-:S13]  /*0220*/  FSETP.NEU.AND P0, PT, R0, RZ, P0 ;  /* 0x000000ff0000720b */ /* 0x000fda000070d000 */
        /* <DEDUP_REMOVED lines=19> */
[----:B------:R-:W-:-:S03]  /*0360*/  HFMA2 R9, -RZ, RZ, 0.64013671875, -15.109375 ;  /* 0x391fcb8eff097431 */ /* 0x000fc600000001ff */
        /* <DEDUP_REMOVED lines=16> */
[----:B------:R0:W1:Y:S02]  /*0470*/  F2I.NTZ R9, R3 ;  /* 0x0000000300097305 */ /* 0x0000640000203100 */
[----:B------:R-:W-:-:S04]  /*0480*/  FFMA R11, R2, R11, 0.055503588169813156128 ;  /* 0x3d6357bb020b7423 */ /* 0x000fc8000000000b */
[----:B------:R-:W-:Y:S01]  /*0490*/  FFMA R11, R2, R11, 0.24022644758224487305 ;  /* 0x3e75fdec020b7423 */ /* 0x000fe2000000000b */
[----:B0-----:R-:W-:-:S03]  /*04a0*/  FSEL R3, RZ, +INF , !P1 ;  /* 0x7f800000ff037808 */ /* 0x001fc60004800000 */
[----:B------:R-:W-:-:S04]  /*04b0*/  FFMA R11, R2, R11, 0.69314718246459960938 ;  /* 0x3f317218020b7423 */ /* 0x000fc8000000000b */
[----:B------:R-:W-:Y:S01]  /*04c0*/  FFMA R11, R2, R11, 1 ;  /* 0x3f800000020b7423 */ /* 0x000fe2000000000b */
[----:B-1----:R-:W-:-:S03]  /*04d0*/  LEA R9, R9, -R6, 0x17 ;  /* 0x8000000609097211 */ /* 0x002fc600078eb8ff */
[----:B------:R-:W-:-:S04]  /*04e0*/  FMUL R8, R8, R11 ;  /* 0x0000000b08087220 */ /* 0x000fc80000400000 */
[----:B------:R-:W-:Y:S01]  /*04f0*/  @!P2 FMUL R3, R9, R8 ;  /* 0x000000080903a220 */ /* 0x000fe20000400000 */
[----:B------:R-:W-:-:S07]  /*0500*/  @!P0 LOP3.LUT R3, R0, 0x7fffffff, RZ, 0xc0, !PT ;  /* 0x7fffffff00038812 */ /* 0x000fce00078ec0ff */
.L_x_32:
[----:B------:R-:W-:Y:S05]  /*0510*/  BSYNC.RECONVERGENT B0 ;  /* 0x0000000000007941 */ /* 0x000fea0003800200 */
.L_x_31:
[----:B------:R-:W0:Y:S01]  /*0520*/  LDCU UR4, c[0x0][0x3b0] ;  /* 0x00007600ff0477ac */ /* 0x000e220008000800 */
[----:B------:R-:W-:Y:S01]  /*0530*/  I2FP.F32.U32 R0, R7 ;  /* 0x0000000700007245 */ /* 0x000fe20000201000 */
[----:B------:R-:W-:Y:S01]  /*0540*/  BSSY.RECONVERGENT B0, `(.L_x_33) ;  /* 0x0000046000007945 */ /* 0x000fe20003800200 */
[----:B------:R-:W-:-:S03]  /*0550*/  MOV R2, 0x3f800000 ;  /* 0x3f80000000027802 */ /* 0x000fc60000000f00 */
[----:B0-----:R-:W-:-:S05]  /*0560*/  FADD R0, R0, -UR4 ;  /* 0x8000000400007e21 */ /* 0x001fca0008000000 */
[----:B------:R-:W-:-:S13]  /*0570*/  FSETP.NEU.AND P0, PT, R0, 1, PT ;  /* 0x3f8000000000780b */ /* 0x000fda0003f0d000 */
[----:B------:R-:W-:Y:S05]  /*0580*/  @!P0 BRA `(.L_x_34) ;  /* 0x0000000400048947 */ /* 0x000fea0003800000 */
[----:B------:R-:W-:-:S13]  /*0590*/  FSETP.NAN.AND P0, PT, |R0|, |R0|, PT ;  /* 0x400000000000720b */ /* 0x000fda0003f08200 */
[----:B------:R-:W-:Y:S01]  /*05a0*/  @P0 FADD R2, R0, 2 ;  /* 0x4000000000020421 */ /* 0x000fe20000000000 */
[----:B------:R-:W-:Y:S06]  /*05b0*/  @P0 BRA `(.L_x_34) ;  /* 0x0000000000f80947 */ /* 0x000fec0003800000 */
[C---:B------:R-:W-:Y:S01]  /*05c0*/  FMUL R9, |R0|.reuse, 16777216 ;  /* 0x4b80000000097820 */ /* 0x040fe20000400200 */
[----:B------:R-:W-:Y:S01]  /*05d0*/  FSETP.GEU.AND P0, PT, |R0|, 1.175494350822287508e-38, PT ;  /* 0x008000000000780b */ /* 0x000fe20003f0e200 */
[----:B------:R-:W-:-:S03]  /*05e0*/  HFMA2 R14, -RZ, RZ, 0.771484375, 0.21533203125 ;  /* 0x3a2c32e4ff0e7431 */ /* 0x000fc600000001ff */
        /* <DEDUP_REMOVED lines=16> */
[C---:B------:R-:W-:Y:S01]  /*06f0*/  FMUL R11, R10.reuse, R10 ;  /* 0x0000000a0a0b7220 */ /* 0x040fe20000400000 */
        /* <DEDUP_REMOVED lines=14> */
[----:B------:R-:W-:-:S04]  /*07e0*/  FFMA R11, R10, R11, R6 ;  /* 0x0000000b0a0b7223 */ /* 0x000fc80000000006 */
[----:B------:R-:W-:-:S04]  /*07f0*/  FADD R9, R2, R11 ;  /* 0x0000000b02097221 */ /* 0x000fc80000000000 */
[----:B------:R-:W-:Y:S01]  /*0800*/  FMUL R6, R9, 2 ;  /* 0x4000000009067820 */ /* 0x000fe20000400000 */
[----:B------:R-:W-:-:S03]  /*0810*/  FADD R2, -R2, R9 ;  /* 0x0000000902027221 */ /* 0x000fc60000000100 */
[----:B------:R-:W0:Y:S01]  /*0820*/  FRND R13, R6 ;  /* 0x00000006000d7307 */ /* 0x000e220000201000 */
[----:B------:R-:W-:Y:S01]  /*0830*/  FADD R2, R11, -R2 ;  /* 0x800000020b027221 */ /* 0x000fe20000000000 */
[----:B------:R-:W-:Y:S01]  /*0840*/  FFMA R9, R9, 2, -R6 ;  /* 0x4000000009097823 */ /* 0x000fe20000000806 */
[----:B------:R-:W-:Y:S02]  /*0850*/  MOV R11, 0x391fcb8e ;  /* 0x391fcb8e000b7802 */ /* 0x000fe40000000f00 */
[----:B------:R-:W-:Y:S01]  /*0860*/  FSETP.GT.AND P2, PT, |R6|, 152, PT ;  /* 0x431800000600780b */ /* 0x000fe20003f44200 */
        /* <DEDUP_REMOVED lines=14> */
[----:B0-----:R-:W-:Y:S02]  /*0950*/  LEA R9, R9, -R8, 0x17 ;  /* 0x8000000809097211 */ /* 0x001fe400078eb8ff */
[----:B------:R-:W-:Y:S01]  /*0960*/  FSEL R2, RZ, +INF , !P1 ;  /* 0x7f800000ff027808 */ /* 0x000fe20004800000 */
[----:B------:R-:W-:-:S04]  /*0970*/  FMUL R10, R10, R11 ;  /* 0x0000000b0a0a7220 */ /* 0x000fc80000400000 */
[----:B------:R-:W-:Y:S01]  /*0980*/  @!P2 FMUL R2, R9, R10 ;  /* 0x0000000a0902a220 */ /* 0x000fe20000400000 */
[----:B------:R-:W-:-:S07]  /*0990*/  @!P0 LOP3.LUT R2, R0, 0x7fffffff, RZ, 0xc0, !PT ;  /* 0x7fffffff00028812 */ /* 0x000fce00078ec0ff */
.L_x_34:
[----:B------:R-:W-:Y:S05]  /*09a0*/  BSYNC.RECONVERGENT B0 ;  /* 0x0000000000007941 */ /* 0x000fea0003800200 */
.L_x_33:
[----:B------:R-:W0:Y:S01]  /*09b0*/  LDCU UR4, c[0x0][0x3b4] ;  /* 0x00007680ff0477ac */ /* 0x000e220008000800 */
[----:B------:R-:W-:Y:S01]  /*09c0*/  FADD R3, R2, R3 ;  /* 0x0000000302037221 */ /* 0x000fe20000000000 */
[----:B------:R-:W-:Y:S01]  /*09d0*/  BSSY.RECONVERGENT B0, `(.L_x_35) ;  /* 0x000000f000007945 */ /* 0x000fe20003800200 */
[----:B0-----:R-:W-:Y:S01]  /*09e0*/  I2FP.F32.S32 R0, UR4 ;  /* 0x0000000400007c45 */ /* 0x001fe20008201400 */
[----:B------:R-:W0:Y:S03]  /*09f0*/  LDCU.64 UR4, c[0x0][0x358] ;  /* 0x00006b00ff0477ac */ /* 0x000e260008000a00 */
[----:B------:R-:W1:Y:S08]  /*0a00*/  MUFU.RCP R9, R0 ;  /* 0x0000000000097308 */ /* 0x000e700000001000 */
[----:B------:R-:W2:Y:S01]  /*0a10*/  FCHK P0, -R3, R0 ;  /* 0x0000000003007302 */ /* 0x000ea20000000100 */
[----:B-1----:R-:W-:-:S04]  /*0a20*/  FFMA R6, -R0, R9, 1 ;  /* 0x3f80000000067423 */ /* 0x002fc80000000109 */
[----:B------:R-:W-:-:S04]  /*0a30*/  FFMA R6, R9, R6, R9 ;  /* 0x0000000609067223 */ /* 0x000fc80000000009 */
[----:B------:R-:W-:-:S04]  /*0a40*/  FFMA R9, -R3, R6, RZ ;  /* 0x0000000603097223 */ /* 0x000fc800000001ff */
[----:B------:R-:W-:-:S04]  /*0a50*/  FFMA R2, -R0, R9, -R3 ;  /* 0x0000000900027223 */ /* 0x000fc80000000903 */
[----:B------:R-:W-:Y:S01]  /*0a60*/  FFMA R6, R6, R2, R9 ;  /* 0x0000000206067223 */ /* 0x000fe20000000009 */
[----:B0-2---:R-:W-:Y:S06]  /*0a70*/  @!P0 BRA `(.L_x_36) ;  /* 0x0000000000108947 */ /* 0x005fec0003800000 */
[----:B------:R-:W-:Y:S01]  /*0a80*/  FADD R3, -R3, -RZ ;  /* 0x800000ff03037221 */ /* 0x000fe20000000100 */
[----:B------:R-:W-:-:S07]  /*0a90*/  MOV R2, 0xab0 ;  /* 0x00000ab000027802 */ /* 0x000fce0000000f00 */
[----:B------:R-:W-:Y:S05]  /*0aa0*/  CALL.REL.NOINC `($__internal_3_$__cuda_sm3x_div_rn_noftz_f32_slowpath) ;  /* 0x0000000000b47944 */ /* 0x000fea0003c00000 */
[----:B------:R-:W-:-:S07]  /*0ab0*/  MOV R6, R0 ;  /* 0x0000000000067202 */ /* 0x000fce0000000f00 */
.L_x_36:
[----:B------:R-:W-:Y:S05]  /*0ac0*/  BSYNC.RECONVERGENT B0 ;  /* 0x0000000000007941 */ /* 0x000fea0003800200 */
.L_x_35:
[----:B------:R-:W0:Y:S01]  /*0ad0*/  LDCU.64 UR6, c[0x0][0x388] ;  /* 0x00007100ff0677ac */ /* 0x000e220008000a00 */
[----:B------:R-:W1:Y:S01]  /*0ae0*/  LDC.64 R2, c[0x0][0x380] ;  /* 0x0000e000ff027b82 */ /* 0x000e620000000a00 */
[--C-:B------:R-:W-:Y:S01]  /*0af0*/  SHF.R.S32.HI R5, RZ, 0x1f, R4.reuse ;  /* 0x0000001fff057819 */ /* 0x100fe20000011404 */
[----:B------:R-:W2:Y:S01]  /*0b00*/  LDCU.64 UR10, c[0x0][0x3a0] ;  /* 0x00007400ff0a77ac */ /* 0x000ea20008000a00 */
[----:B------:R-:W3:Y:S05]  /*0b10*/  LDCU.64 UR8, c[0x0][0x398] ;  /* 0x00007300ff0877ac */ /* 0x000eea0008000a00 */
[----:B------:R-:W2:Y:S01]  /*0b20*/  LDC R9, c[0x0][0x3b8] ;  /* 0x0000ee00ff097b82 */ /* 0x000ea20000000800 */
[C---:B0-----:R-:W-:Y:S01]  /*0b30*/  IMAD.WIDE.U32 R4, R7.reuse, UR6, R4 ;  /* 0x0000000607047c25 */ /* 0x041fe2000f8e0004 */
[----:B------:R-:W0:Y:S03]  /*0b40*/  LDCU UR6, c[0x0][0x3a8] ;  /* 0x00007500ff0677ac */ /* 0x000e260008000800 */
[----:B------:R-:W-:-:S02]  /*0b50*/  IMAD R7, R7, UR7, R5 ;  /* 0x0000000707077c24 */ /* 0x000fc4000f8e0205 */
[----:B-1----:R-:W-:-:S04]  /*0b60*/  IMAD.WIDE.U32 R2, R4, 0x14, R2 ;  /* 0x0000001404027825 */ /* 0x002fc800078e0002 */
[----:B------:R-:W-:-:S05]  /*0b70*/  IMAD R7, R7, 0x14, RZ ;  /* 0x0000001407077824 */ /* 0x000fca00078e02ff */
[----:B------:R-:W-:-:S05]  /*0b80*/  IADD3 R3, PT, PT, R3, R7, RZ ;  /* 0x0000000703037210 */ /* 0x000fca0007ffe0ff */
[----:B------:R-:W3:Y:S04]  /*0b90*/  LDG.E R11, desc[UR4][R2.64+0x8] ;  /* 0x00000804020b7981 */ /* 0x000ee8000c1e1900 */
[----:B------:R-:W4:Y:S04]  /*0ba0*/  LDG.E R13, desc[UR4][R2.64+0xc] ;  /* 0x00000c04020d7981 */ /* 0x000f28000c1e1900 */
[----:B------:R-:W5:Y:S04]  /*0bb0*/  LDG.E R15, desc[UR4][R2.64+0x10] ;  /* 0x00001004020f7981 */ /* 0x000f68000c1e1900 */
[----:B------:R-:W5:Y:S04]  /*0bc0*/  LDG.E R4, desc[UR4][R2.64] ;  /* 0x0000000402047981 */ /* 0x000f68000c1e1900 */
[----:B------:R-:W5:Y:S01]  /*0bd0*/  LDG.E R8, desc[UR4][R2.64+0x4] ;  /* 0x0000040402087981 */ /* 0x000f62000c1e1900 */
[----:B------:R-:W-:Y:S01]  /*0be0*/  HFMA2 R5, -RZ, RZ, 0.96630859375, -0.0022525787353515625 ;  /* 0x3bbb989dff057431 */ /* 0x000fe200000001ff */
[----:B------:R-:W-:-:S04]  /*0bf0*/  MOV R7, 0x437c0000 ;  /* 0x437c000000077802 */ /* 0x000fc80000000f00 */
[----:B------:R-:W-:-:S04]  /*0c00*/  FFMA.SAT R0, R6, R5, 0.5 ;  /* 0x3f00000006007423 */ /* 0x000fc80000002005 */
[----:B------:R-:W-:Y:S01]  /*0c10*/  FFMA.RM R0, R0, R7, 12582913 ;  /* 0x4b40000100007423 */ /* 0x000fe20000004007 */
[C---:B--2---:R-:W-:Y:S01]  /*0c20*/  FMUL R7, R9.reuse, UR11 ;  /* 0x0000000b09077c20 */ /* 0x044fe20008400000 */
[----:B0-----:R-:W-:Y:S02]  /*0c30*/  FMUL R9, R9, UR6 ;  /* 0x0000000609097c20 */ /* 0x001fe40008400000 */
[C---:B------:R-:W-:Y:S01]  /*0c40*/  FADD R5, R0.reuse, -12583039 ;  /* 0xcb40007f00057421 */ /* 0x040fe20000000000 */
[----:B------:R-:W-:-:S03]  /*0c50*/  SHF.L.U32 R0, R0, 0x17, RZ ;  /* 0x0000001700007819 */ /* 0x000fc600000006ff */
[----:B------:R-:W-:-:S04]  /*0c60*/  FFMA R5, R6, 1.4426950216293334961, -R5 ;  /* 0x3fb8aa3b06057823 */ /* 0x000fc80000000805 */
[----:B------:R-:W-:-:S06]  /*0c70*/  FFMA R5, R6, 1.925963033500011079e-08, R5 ;  /* 0x32a5706006057823 */ /* 0x000fcc0000000005 */
[----:B------:R-:W0:Y:S02]  /*0c80*/  MUFU.EX2 R5, R5 ;  /* 0x0000000500057308 */ /* 0x000e240000000800 */
[----:B0-----:R-:W-:-:S04]  /*0c90*/  FMUL R0, R0, R5 ;  /* 0x0000000500007220 */ /* 0x001fc80000400000 */
[C---:B---3--:R-:W-:Y:S01]  /*0ca0*/  FFMA R11, R0.reuse, UR8, R11 ;  /* 0x00000008000b7c23 */ /* 0x048fe2000800000b */
[----:B----4-:R-:W-:-:S04]  /*0cb0*/  FFMA R13, R0, UR9, R13 ;  /* 0x00000009000d7c23 */ /* 0x010fc8000800000d */
[----:B------:R-:W-:Y:S01]  /*0cc0*/  FMNMX R11, R11, 1, PT ;  /* 0x3f8000000b0b7809 */ /* 0x000fe20003800000 */
[----:B-----5:R-:W-:Y:S01]  /*0cd0*/  FFMA R15, R0, UR10, R15 ;  /* 0x0000000a000f7c23 */ /* 0x020fe2000800000f */
[----:B------:R-:W-:-:S03]  /*0ce0*/  FMNMX R13, R13, 1, PT ;  /* 0x3f8000000d0d7809 */ /* 0x000fc60003800000 */
[----:B------:R-:W-:Y:S01]  /*0cf0*/  STG.E desc[UR4][R2.64+0x8], R11 ;  /* 0x0000080b02007986 */ /* 0x000fe2000c101904 */
[C---:B------:R-:W-:Y:S01]  /*0d00*/  FFMA R7, R0.reuse, R7, R4 ;  /* 0x0000000700077223 */ /* 0x040fe20000000004 */
[----:B------:R-:W-:Y:S02]  /*0d10*/  FMNMX R15, R15, 1, PT ;  /* 0x3f8000000f0f7809 */ /* 0x000fe40003800000 */
[----:B------:R-:W-:Y:S01]  /*0d20*/  STG.E desc[UR4][R2.64+0xc], R13 ;  /* 0x00000c0d02007986 */ /* 0x000fe2000c101904 */
[----:B------:R-:W-:-:S03]  /*0d30*/  FFMA R9, R0, R9, R8 ;  /* 0x0000000900097223 */ /* 0x000fc60000000008 */
[----:B------:R-:W-:Y:S04]  /*0d40*/  STG.E desc[UR4][R2.64], R7 ;  /* 0x0000000702007986 */ /* 0x000fe8000c101904 */
[----:B------:R-:W-:Y:S04]  /*0d50*/  STG.E desc[UR4][R2.64+0x4], R9 ;  /* 0x0000040902007986 */ /* 0x000fe8000c101904 */
[----:B------:R-:W-:Y:S01]  /*0d60*/  STG.E desc[UR4][R2.64+0x10], R15 ;  /* 0x0000100f02007986 */ /* 0x000fe2000c101904 */
[----:B------:R-:W-:Y:S05]  /*0d70*/  EXIT ;  /* 0x000000000000794d */ /* 0x000fea0003800000 */
        .weak           $__internal_3_$__cuda_sm3x_div_rn_noftz_f32_slowpath
        .type           $__internal_3_$__cuda_sm3x_div_rn_noftz_f32_slowpath,@function
        .size           $__internal_3_$__cuda_sm3x_div_rn_noftz_f32_slowpath,(.L_x_127 - $__internal_3_$__cuda_sm3x_div_rn_noftz_f32_slowpath)
$__internal_3_$__cuda_sm3x_div_rn_noftz_f32_slowpath:
[----:B------:R-:W-:Y:S01]  /*0d80*/  SHF.R.U32.HI R8, RZ, 0x17, R0 ;  /* 0x00000017ff087819 */ /* 0x000fe20000011600 */
[----:B------:R-:W-:Y:S01]  /*0d90*/  BSSY.RECONVERGENT B1, `(.L_x_37) ;  /* 0x0000063000017945 */ /* 0x000fe20003800200 */
[----:B------:R-:W-:Y:S02]  /*0da0*/  SHF.R.U32.HI R6, RZ, 0x17, R3 ;  /* 0x00000017ff067819 */ /* 0x000fe40000011603 */
[----:B------:R-:W-:Y:S02]  /*0db0*/  LOP3.LUT R8, R8, 0xff, RZ, 0xc0, !PT ;  /* 0x000000ff08087812 */ /* 0x000fe400078ec0ff */
[----:B------:R-:W-:Y:S02]  /*0dc0*/  LOP3.LUT R12, R6, 0xff, RZ, 0xc0, !PT ;  /* 0x000000ff060c7812 */ /* 0x000fe400078ec0ff */
[----:B------:R-:W-:Y:S02]  /*0dd0*/  IADD3 R10, PT, PT, R8, -0x1, RZ ;  /* 0xffffffff080a7810 */ /* 0x000fe40007ffe0ff */
[----:B------:R-:W-:-:S02]  /*0de0*/  IADD3 R11, PT, PT, R12, -0x1, RZ ;  /* 0xffffffff0c0b7810 */ /* 0x000fc40007ffe0ff */
[----:B------:R-:W-:Y:S02]  /*0df0*/  ISETP.GT.U32.AND P0, PT, R10, 0xfd, PT ;  /* 0x000000fd0a00780c */ /* 0x000fe40003f04070 */
[----:B------:R-:W-:Y:S02]  /*0e00*/  MOV R6, R0 ;  /* 0x0000000000067202 */ /* 0x000fe40000000f00 */
[----:B------:R-:W-:-:S13]  /*0e10*/  ISETP.GT.U32.OR P0, PT, R11, 0xfd, P0 ;  /* 0x000000fd0b00780c */ /* 0x000fda0000704470 */
[----:B------:R-:W-:Y:S01]  /*0e20*/  @!P0 MOV R9, RZ ;  /* 0x000000ff00098202 */ /* 0x000fe20000000f00 */
[----:B------:R-:W-:Y:S06]  /*0e30*/  @!P0 BRA `(.L_x_38) ;  /* 0x00000000005c8947 */ /* 0x000fec0003800000 */
[----:B------:R-:W-:Y:S02]  /*0e40*/  FSETP.GTU.FTZ.AND P0, PT, |R3|, +INF , PT ;  /* 0x7f8000000300780b */ /* 0x000fe40003f1c200 */
[----:B------:R-:W-:-:S04]  /*0e50*/  FSETP.GTU.FTZ.AND P1, PT, |R0|, +INF , PT ;  /* 0x7f8000000000780b */ /* 0x000fc80003f3c200 */
[----:B------:R-:W-:-:S13]  /*0e60*/  PLOP3.LUT P0, PT, P0, P1, PT, 0xf8, 0x8f ;  /* 0x00000000008f781c */ /* 0x000fda0000703f70 */
[----:B------:R-:W-:Y:S05]  /*0e70*/  @P0 BRA `(.L_x_39) ;  /* 0x00000004004c0947 */ /* 0x000fea0003800000 */
[----:B------:R-:W-:-:S13]  /*0e80*/  LOP3.LUT P0, RZ, R6, 0x7fffffff, R3, 0xc8, !PT ;  /* 0x7fffffff06ff7812 */ /* 0x000fda000780c803 */
[----:B------:R-:W-:Y:S05]  /*0e90*/  @!P0 BRA `(.L_x_40) ;  /* 0x00000004003c8947 */ /* 0x000fea0003800000 */
[C---:B------:R-:W-:Y:S02]  /*0ea0*/  FSETP.NEU.FTZ.AND P2, PT, |R3|.reuse, +INF , PT ;  /* 0x7f8000000300780b */ /* 0x040fe40003f5d200 */
[----:B------:R-:W-:Y:S02]  /*0eb0*/  FSETP.NEU.FTZ.AND P1, PT, |R0|, +INF , PT ;  /* 0x7f8000000000780b */ /* 0x000fe40003f3d200 */
[----:B------:R-:W-:-:S11]  /*0ec0*/  FSETP.NEU.FTZ.AND P0, PT, |R3|, +INF , PT ;  /* 0x7f8000000300780b */ /* 0x000fd60003f1d200 */
[----:B------:R-:W-:Y:S05]  /*0ed0*/  @!P1 BRA !P2, `(.L_x_40) ;  /* 0x00000004002c9947 */ /* 0x000fea0005000000 */
[----:B------:R-:W-:-:S04]  /*0ee0*/  LOP3.LUT P2, RZ, R3, 0x7fffffff, RZ, 0xc0, !PT ;  /* 0x7fffffff03ff7812 */ /* 0x000fc8000784c0ff */
[----:B------:R-:W-:-:S13]  /*0ef0*/  PLOP3.LUT P1, PT, P1, P2, PT, 0x2f, 0xf2 ;  /* 0x0000000000f2781c */ /* 0x000fda0000f24577 */
[----:B------:R-:W-:Y:S05]  /*0f00*/  @P1 BRA `(.L_x_41) ;  /* 0x0000000400181947 */ /* 0x000fea0003800000 */
[----:B------:R-:W-:-:S04]  /*0f10*/  LOP3.LUT P1, RZ, R6, 0x7fffffff, RZ, 0xc0, !PT ;  /* 0x7fffffff06ff7812 */ /* 0x000fc8000782c0ff */
[----:B------:R-:W-:-:S13]  /*0f20*/  PLOP3.LUT P0, PT, P0, P1, PT, 0x2f, 0xf2 ;  /* 0x0000000000f2781c */ /* 0x000fda0000702577 */
[----:B------:R-:W-:Y:S05]  /*0f30*/  @P0 BRA `(.L_x_42) ;  /* 0x0000000400000947 */ /* 0x000fea0003800000 */
[----:B------:R-:W-:Y:S02]  /*0f40*/  ISETP.GE.AND P0, PT, R11, RZ, PT ;  /* 0x000000ff0b00720c */ /* 0x000fe40003f06270 */
[----:B------:R-:W-:-:S11]  /*0f50*/  ISETP.GE.AND P1, PT, R10, RZ, PT ;  /* 0x000000ff0a00720c */ /* 0x000fd60003f26270 */
[----:B------:R-:W-:Y:S01]  /*0f60*/  @P0 MOV R9, RZ ;  /* 0x000000ff00090202 */ /* 0x000fe20000000f00 */
[----:B------:R-:W-:Y:S01]  /*0f70*/  @!P0 FFMA R3, R3, 1.84467440737095516160e+19, RZ ;  /* 0x5f80000003038823 */ /* 0x000fe200000000ff */
[----:B------:R-:W-:Y:S01]  /*0f80*/  @!P0 MOV R9, 0xffffffc0 ;  /* 0xffffffc000098802 */ /* 0x000fe20000000f00 */
[----:B------:R-:W-:-:S03]  /*0f90*/  @!P1 FFMA R6, R0, 1.84467440737095516160e+19, RZ ;  /* 0x5f80000000069823 */ /* 0x000fc600000000ff */
[----:B------:R-:W-:-:S07]  /*0fa0*/  @!P1 IADD3 R9, PT, PT, R9, 0x40, RZ ;  /* 0x0000004009099810 */ /* 0x000fce0007ffe0ff */
.L_x_38:
[----:B------:R-:W-:Y:S01]  /*0fb0*/  LEA R11, R8, 0xc0800000, 0x17 ;  /* 0xc0800000080b7811 */ /* 0x000fe200078eb8ff */
[----:B------:R-:W-:Y:S03]  /*0fc0*/  BSSY.RECONVERGENT B2, `(.L_x_43) ;  /* 0x0000036000027945 */ /* 0x000fe60003800200 */
[----:B------:R-:W-:Y:S02]  /*0fd0*/  IADD3 R11, PT, PT, -R11, R6, RZ ;  /* 0x000000060b0b7210 */ /* 0x000fe40007ffe1ff */
[----:B------:R-:W-:Y:S02]  /*0fe0*/  IADD3 R6, PT, PT, R12, -0x7f, RZ ;  /* 0xffffff810c067810 */ /* 0x000fe40007ffe0ff */
[----:B------:R-:W0:Y:S01]  /*0ff0*/  MUFU.RCP R10, R11 ;  /* 0x0000000b000a7308 */ /* 0x000e220000001000 */
[----:B------:R-:W-:Y:S02]  /*1000*/  FADD.FTZ R13, -R11, -RZ ;  /* 0x800000ff0b0d7221 */ /* 0x000fe40000010100 */
[C---:B------:R-:W-:Y:S01]  /*1010*/  IMAD R0, R6.reuse, -0x800000, R3 ;  /* 0xff80000006007824 */ /* 0x040fe200078e0203 */
[----:B------:R-:W-:-:S04]  /*1020*/  IADD3 R6, PT, PT, R6, 0x7f, -R8 ;  /* 0x0000007f06067810 */ /* 0x000fc80007ffe808 */
[----:B------:R-:W-:Y:S01]  /*1030*/  IADD3 R6, PT, PT, R6, R9, RZ ;  /* 0x0000000906067210 */ /* 0x000fe20007ffe0ff */
[----:B0-----:R-:W-:-:S04]  /*1040*/  FFMA R15, R10, R13, 1 ;  /* 0x3f8000000a0f7423 */ /* 0x001fc8000000000d */
[----:B------:R-:W-:-:S04]  /*1050*/  FFMA R12, R10, R15, R10 ;  /* 0x0000000f0a0c7223 */ /* 0x000fc8000000000a */
[----:B------:R-:W-:-:S04]  /*1060*/  FFMA R3, R0, R12, RZ ;  /* 0x0000000c00037223 */ /* 0x000fc800000000ff */
[----:B------:R-:W-:-:S04]  /*1070*/  FFMA R10, R13, R3, R0 ;  /* 0x000000030d0a7223 */ /* 0x000fc80000000000 */
[----:B------:R-:W-:-:S04]  /*1080*/  FFMA R15, R12, R10, R3 ;  /* 0x0000000a0c0f7223 */ /* 0x000fc80000000003 */
[----:B------:R-:W-:-:S04]  /*1090*/  FFMA R10, R13, R15, R0 ;  /* 0x0000000f0d0a7223 */ /* 0x000fc80000000000 */
[----:B------:R-:W-:-:S05]  /*10a0*/  FFMA R0, R12, R10, R15 ;  /* 0x0000000a0c007223 */ /* 0x000fca000000000f */
[----:B------:R-:W-:-:S04]  /*10b0*/  SHF.R.U32.HI R3, RZ, 0x17, R0 ;  /* 0x00000017ff037819 */ /* 0x000fc80000011600 */
[----:B------:R-:W-:-:S04]  /*10c0*/  LOP3.LUT R3, R3, 0xff, RZ, 0xc0, !PT ;  /* 0x000000ff03037812 */ /* 0x000fc800078ec0ff */
[----:B------:R-:W-:-:S04]  /*10d0*/  IADD3 R11, PT, PT, R3, R6, RZ ;  /* 0x00000006030b7210 */ /* 0x000fc80007ffe0ff */
[----:B------:R-:W-:-:S04]  /*10e0*/  IADD3 R3, PT, PT, R11, -0x1, RZ ;  /* 0xffffffff0b037810 */ /* 0x000fc80007ffe0ff */
[----:B------:R-:W-:-:S13]  /*10f0*/  ISETP.GE.U32.AND P0, PT, R3, 0xfe, PT ;  /* 0x000000fe0300780c */ /* 0x000fda0003f06070 */
[----:B------:R-:W-:Y:S05]  /*1100*/  @!P0 BRA `(.L_x_44) ;  /* 0x0000000000808947 */ /* 0x000fea0003800000 */
[----:B------:R-:W-:-:S13]  /*1110*/  ISETP.GT.AND P0, PT, R11, 0xfe, PT ;  /* 0x000000fe0b00780c */ /* 0x000fda0003f04270 */
[----:B------:R-:W-:Y:S05]  /*1120*/  @P0 BRA `(.L_x_45) ;  /* 0x00000000006c0947 */ /* 0x000fea0003800000 */
[----:B------:R-:W-:-:S13]  /*1130*/  ISETP.GE.AND P0, PT, R11, 0x1, PT ;  /* 0x000000010b00780c */ /* 0x000fda0003f06270 */
[----:B------:R-:W-:Y:S05]  /*1140*/  @P0 BRA `(.L_x_46) ;  /* 0x0000000000740947 */ /* 0x000fea0003800000 */
[----:B------:R-:W-:Y:S02]  /*1150*/  ISETP.GE.AND P0, PT, R11, -0x18, PT ;  /* 0xffffffe80b00780c */ /* 0x000fe40003f06270 */
[----:B------:R-:W-:-:S11]  /*1160*/  LOP3.LUT R0, R0, 0x80000000, RZ, 0xc0, !PT ;  /* 0x8000000000007812 */ /* 0x000fd600078ec0ff */
[----:B------:R-:W-:Y:S05]  /*1170*/  @!P0 BRA `(.L_x_46) ;  /* 0x0000000000688947 */ /* 0x000fea0003800000 */
[CCC-:B------:R-:W-:Y:S01]  /*1180*/  FFMA.RZ R3, R12.reuse, R10.reuse, R15.reuse ;  /* 0x0000000a0c037223 */ /* 0x1c0fe2000000c00f */
[C---:B------:R-:W-:Y:S01]  /*1190*/  IADD3 R9, PT, PT, R11.reuse, 0x20, RZ ;  /* 0x000000200b097810 */ /* 0x040fe20007ffe0ff */
[CCC-:B------:R-:W-:Y:S01]  /*11a0*/  FFMA.RM R6, R12.reuse, R10.reuse, R15.reuse ;  /* 0x0000000a0c067223 */ /* 0x1c0fe2000000400f */
[----:B------:R-:W-:Y:S02]  /*11b0*/  ISETP.NE.AND P2, PT, R11, RZ, PT ;  /* 0x000000ff0b00720c */ /* 0x000fe40003f45270 */
[----:B------:R-:W-:Y:S01]  /*11c0*/  LOP3.LUT R8, R3, 0x7fffff, RZ, 0xc0, !PT ;  /* 0x007fffff03087812 */ /* 0x000fe200078ec0ff */
[----:B------:R-:W-:Y:S01]  /*11d0*/  FFMA.RP R3, R12, R10, R15 ;  /* 0x0000000a0c037223 */ /* 0x000fe2000000800f */
[C---:B------:R-:W-:Y:S02]  /*11e0*/  ISETP.NE.AND P1, PT, R11.reuse, RZ, PT ;  /* 0x000000ff0b00720c */ /* 0x040fe40003f25270 */
[----:B------:R-:W-:Y:S02]  /*11f0*/  LOP3.LUT R8, R8, 0x800000, RZ, 0xfc, !PT ;  /* 0x0080000008087812 */ /* 0x000fe400078efcff */
[----:B------:R-:W-:-:S02]  /*1200*/  IADD3 R10, PT, PT, -R11, RZ, RZ ;  /* 0x000000ff0b0a7210 */ /* 0x000fc40007ffe1ff */
[----:B------:R-:W-:Y:S02]  /*1210*/  SHF.L.U32 R9, R8, R9, RZ ;  /* 0x0000000908097219 */ /* 0x000fe400000006ff */
[----:B------:R-:W-:Y:S02]  /*1220*/  FSETP.NEU.FTZ.AND P0, PT, R3, R6, PT ;  /* 0x000000060300720b */ /* 0x000fe40003f1d000 */
[----:B------:R-:W-:Y:S02]  /*1230*/  SEL R3, R10, RZ, P2 ;  /* 0x000000ff0a037207 */ /* 0x000fe40001000000 */
[----:B------:R-:W-:Y:S02]  /*1240*/  ISETP.NE.AND P1, PT, R9, RZ, P1 ;  /* 0x000000ff0900720c */ /* 0x000fe40000f25270 */
[----:B------:R-:W-:Y:S02]  /*1250*/  SHF.R.U32.HI R3, RZ, R3, R8 ;  /* 0x00000003ff037219 */ /* 0x000fe40000011608 */
[----:B------:R-:W-:-:S02]  /*1260*/  PLOP3.LUT P0, PT, P0, P1, PT, 0xf8, 0x8f ;  /* 0x00000000008f781c */ /* 0x000fc40000703f70 */
[----:B------:R-:W-:Y:S02]  /*1270*/  SHF.R.U32.HI R9, RZ, 0x1, R3 ;  /* 0x00000001ff097819 */ /* 0x000fe40000011603 */
[----:B------:R-:W-:-:S04]  /*1280*/  SEL R6, RZ, 0x1, !P0 ;  /* 0x00000001ff067807 */ /* 0x000fc80004000000 */
[----:B------:R-:W-:-:S04]  /*1290*/  LOP3.LUT R6, R6, 0x1, R9, 0xf8, !PT ;  /* 0x0000000106067812 */ /* 0x000fc800078ef809 */
[----:B------:R-:W-:-:S04]  /*12a0*/  LOP3.LUT R6, R6, R3, RZ, 0xc0, !PT ;  /* 0x0000000306067212 */ /* 0x000fc800078ec0ff */
[----:B------:R-:W-:-:S04]  /*12b0*/  IADD3 R9, PT, PT, R9, R6, RZ ;  /* 0x0000000609097210 */ /* 0x000fc80007ffe0ff */
[----:B------:R-:W-:Y:S01]  /*12c0*/  LOP3.LUT R0, R9, R0, RZ, 0xfc, !PT ;  /* 0x0000000009007212 */ /* 0x000fe200078efcff */
[----:B------:R-:W-:Y:S06]  /*12d0*/  BRA `(.L_x_46) ;  /* 0x0000000000107947 */ /* 0x000fec0003800000 */
.L_x_45:
[----:B------:R-:W-:-:S04]  /*12e0*/  LOP3.LUT R0, R0, 0x80000000, RZ, 0xc0, !PT ;  /* 0x8000000000007812 */ /* 0x000fc800078ec0ff */
[----:B------:R-:W-:Y:S01]  /*12f0*/  LOP3.LUT R0, R0, 0x7f800000, RZ, 0xfc, !PT ;  /* 0x7f80000000007812 */ /* 0x000fe200078efcff */
[----:B------:R-:W-:Y:S06]  /*1300*/  BRA `(.L_x_46) ;  /* 0x0000000000047947 */ /* 0x000fec0003800000 */
.L_x_44:
[----:B------:R-:W-:-:S07]  /*1310*/  LEA R0, R6, R0, 0x17 ;  /* 0x0000000006007211 */ /* 0x000fce00078eb8ff */
.L_x_46:
[----:B------:R-:W-:Y:S05]  /*1320*/  BSYNC.RECONVERGENT B2 ;  /* 0x0000000000027941 */ /* 0x000fea0003800200 */
.L_x_43:
[----:B------:R-:W-:Y:S05]  /*1330*/  BRA `(.L_x_47) ;  /* 0x0000000000207947 */ /* 0x000fea0003800000 */
.L_x_42:
[----:B------:R-:W-:-:S04]  /*1340*/  LOP3.LUT R0, R6, 0x80000000, R3, 0x48, !PT ;  /* 0x8000000006007812 */ /* 0x000fc800078e4803 */
[----:B------:R-:W-:Y:S01]  /*1350*/  LOP3.LUT R0, R0, 0x7f800000, RZ, 0xfc, !PT ;  /* 0x7f80000000007812 */ /* 0x000fe200078efcff */
[----:B------:R-:W-:Y:S06]  /*1360*/  BRA `(.L_x_47) ;  /* 0x0000000000147947 */ /* 0x000fec0003800000 */
.L_x_41:
[----:B------:R-:W-:Y:S01]  /*1370*/  LOP3.LUT R0, R6, 0x80000000, R3, 0x48, !PT ;  /* 0x8000000006007812 */ /* 0x000fe200078e4803 */
[----:B------:R-:W-:Y:S06]  /*1380*/  BRA `(.L_x_47) ;  /* 0x00000000000c7947 */ /* 0x000fec0003800000 */
.L_x_40:
[----:B------:R-:W0:Y:S01]  /*1390*/  MUFU.RSQ R0, -QNAN ;  /* 0xffc0000000007908 */ /* 0x000e220000001400 */
[----:B------:R-:W-:Y:S05]  /*13a0*/  BRA `(.L_x_47) ;  /* 0x0000000000047947 */ /* 0x000fea0003800000 */
.L_x_39:
[----:B------:R-:W-:-:S07]  /*13b0*/  FADD.FTZ R0, R3, R0 ;  /* 0x0000000003007221 */ /* 0x000fce0000010000 */
.L_x_47:
[----:B------:R-:W-:Y:S05]  /*13c0*/  BSYNC.RECONVERGENT B1 ;  /* 0x0000000000017941 */ /* 0x000fea0003800200 */
.L_x_37:
[----:B------:R-:W-:-:S04]  /*13d0*/  HFMA2 R3, -RZ, RZ, 0, 0 ;  /* 0x00000000ff037431 */ /* 0x000fc800000001ff */
[----:B0-----:R-:W-:Y:S05]  /*13e0*/  RET.REL.NODEC R2 `(_Z10applyForceP8Particlemm7Color3f4Vec2S2_if) ;  /* 0xffffffec02047950 */ /* 0x001fea0003c3ffff */
.L_x_48:
        /* <DEDUP_REMOVED lines=9> */
.L_x_127:


//--------------------- .text._Z7projectP8ParticlemmPf --------------------------
	.section	.text._Z7projectP8ParticlemmPf,"ax",@progbits
	.align	128
        .global         _Z7projectP8ParticlemmPf
        .type           _Z7projectP8ParticlemmPf,@function
        .size           _Z7projectP8ParticlemmPf,(.L_x_138 - _Z7projectP8ParticlemmPf)
        .other          _Z7projectP8ParticlemmPf,@"STO_CUDA_ENTRY STV_DEFAULT"
_Z7projectP8ParticlemmPf:
.text._Z7projectP8ParticlemmPf:
[----:B------:R-:W-:Y:S01]  /*0000*/  LDC R1, c[0x0][0x37c] ;  /* 0x0000df00ff017b82 */ /* 0x000fe20000000800 */
[----:B------:R-:W0:Y:S07]  /*0010*/  S2R R3, SR_TID.X ;  /* 0x0000000000037919 */ /* 0x000e2e0000002100 */
[----:B------:R-:W0:Y:S01]  /*0020*/  S2UR UR4, SR_CTAID.X ;  /* 0x00000000000479c3 */ /* 0x000e220000002500 */
[----:B------:R-:W1:Y:S01]  /*0030*/  LDCU.64 UR6, c[0x0][0x388] ;  /* 0x00007100ff0677ac */ /* 0x000e620008000a00 */
[----:B------:R-:W2:Y:S01]  /*0040*/  S2R R0, SR_TID.Y ;  /* 0x0000000000007919 */ /* 0x000ea20000002200 */
[----:B------:R-:W3:Y:S05]  /*0050*/  LDCU.128 UR8, c[0x0][0x390] ;  /* 0x00007200ff0877ac */ /* 0x000eea0008000c00 */
[----:B------:R-:W0:Y:S08]  /*0060*/  LDC R2, c[0x0][0x360] ;  /* 0x0000d800ff027b82 */ /* 0x000e300000000800 */
[----:B------:R-:W2:Y:S08]  /*0070*/  S2UR UR5, SR_CTAID.Y ;  /* 0x00000000000579c3 */ /* 0x000eb00000002600 */
[----:B------:R-:W2:Y:S01]  /*0080*/  LDC R7, c[0x0][0x364] ;  /* 0x0000d900ff077b82 */ /* 0x000ea20000000800 */
[----:B0-----:R-:W-:-:S07]  /*0090*/  IMAD R2, R2, UR4, R3 ;  /* 0x0000000402027c24 */ /* 0x001fce000f8e0203 */
[----:B------:R-:W0:Y:S01]  /*00a0*/  LDC.64 R14, c[0x0][0x380] ;  /* 0x0000e000ff0e7b82 */ /* 0x000e220000000a00 */
[----:B------:R-:W-:Y:S01]  /*00b0*/  SHF.R.S32.HI R3, RZ, 0x1f, R2 ;  /* 0x0000001fff037819 */ /* 0x000fe20000011402 */
[----:B--2---:R-:W-:Y:S01]  /*00c0*/  IMAD R7, R7, UR5, R0 ;  /* 0x0000000507077c24 */ /* 0x004fe2000f8e0200 */
[----:B------:R-:W2:Y:S03]  /*00d0*/  LDCU.64 UR4, c[0x0][0x358] ;  /* 0x00006b00ff0477ac */ /* 0x000ea60008000a00 */
[C---:B-1----:R-:W-:Y:S02]  /*00e0*/  IMAD R6, R7.reuse, UR7, RZ ;  /* 0x0000000707067c24 */ /* 0x042fe4000f8e02ff */
[----:B------:R-:W-:-:S04]  /*00f0*/  IMAD.WIDE.U32 R4, R7, UR6, R2 ;  /* 0x0000000607047c25 */ /* 0x000fc8000f8e0002 */
[----:B------:R-:W-:Y:S01]  /*0100*/  IMAD.IADD R13, R5, 0x1, R6 ;  /* 0x00000001050d7824 */ /* 0x000fe200078e0206 */
[----:B---3--:R-:W-:-:S04]  /*0110*/  LEA R8, P0, R4, UR10, 0x2 ;  /* 0x0000000a04087c11 */ /* 0x008fc8000f8010ff */
[----:B------:R-:W-:-:S05]  /*0120*/  LEA.HI.X R9, R4, UR11, R13, 0x2, P0 ;  /* 0x0000000b04097c11 */ /* 0x000fca00080f140d */
[----:B--2---:R1:W2:Y:S01]  /*0130*/  LDG.E R0, desc[UR4][R8.64] ;  /* 0x0000000408007981 */ /* 0x0042a2000c1e1900 */
[C---:B------:R-:W-:Y:S01]  /*0140*/  VIADD R10, R2.reuse, 0x1 ;  /* 0x00000001020a7836 */ /* 0x040fe20000000000 */
[----:B------:R-:W-:Y:S01]  /*0150*/  ISETP.GE.U32.AND P0, PT, R7, UR8, PT ;  /* 0x0000000807007c0c */ /* 0x000fe2000bf06070 */
[----:B------:R-:W-:-:S03]  /*0160*/  VIADD R12, R2, 0xffffffff ;  /* 0xffffffff020c7836 */ /* 0x000fc60000000000 */
[----:B------:R-:W-:Y:S02]  /*0170*/  ISETP.GE.U32.AND P1, PT, R10, UR6, PT ;  /* 0x000000060a007c0c */ /* 0x000fe4000bf26070 */
[----:B------:R-:W-:Y:S02]  /*0180*/  SHF.R.S32.HI R5, RZ, 0x1f, R10 ;  /* 0x0000001fff057819 */ /* 0x000fe4000001140a */
[----:B------:R-:W-:Y:S02]  /*0190*/  ISETP.GE.U32.AND.EX P0, PT, RZ, UR9, PT, P0 ;  /* 0x00000009ff007c0c */ /* 0x000fe4000bf06100 */
[----:B------:R-:W-:Y:S02]  /*01a0*/  ISETP.GE.U32.AND P2, PT, R12, UR6, PT ;  /* 0x000000060c007c0c */ /* 0x000fe4000bf46070 */
[----:B------:R-:W-:Y:S02]  /*01b0*/  SHF.R.S32.HI R11, RZ, 0x1f, R12 ;  /* 0x0000001fff0b7819 */ /* 0x000fe4000001140c */
[----:B------:R-:W-:Y:S01]  /*01c0*/  ISETP.GE.U32.OR.EX P1, PT, R5, UR7, P0, P1 ;  /* 0x0000000705007c0c */ /* 0x000fe20008726510 */
[----:B0-----:R-:W-:Y:S01]  /*01d0*/  IMAD.WIDE.U32 R4, R4, 0x14, R14 ;  /* 0x0000001404047825 */ /* 0x001fe200078e000e */
[----:B------:R-:W-:-:S02]  /*01e0*/  ISETP.GE.U32.OR.EX P2, PT, R11, UR7, P0, P2 ;  /* 0x000000070b007c0c */ /* 0x000fc40008746520 */
[C---:B------:R-:W-:Y:S01]  /*01f0*/  ISETP.LT.OR P0, PT, R2.reuse, -0x1, P1 ;  /* 0xffffffff0200780c */ /* 0x040fe20000f01670 */
[----:B------:R-:W-:Y:S01]  /*0200*/  IMAD R15, R13, 0x14, RZ ;  /* 0x000000140d0f7824 */ /* 0x000fe200078e02ff */
[----:B------:R-:W-:-:S04]  /*0210*/  ISETP.LT.OR P2, PT, R2, 0x1, P2 ;  /* 0x000000010200780c */ /* 0x000fc80001741670 */
[----:B------:R-:W-:-:S05]  /*0220*/  IADD3 R5, PT, PT, R5, R15, RZ ;  /* 0x0000000f05057210 */ /* 0x000fca0007ffe0ff */
[----:B------:R0:W5:Y:S02]  /*0230*/  LDG.E R16, desc[UR4][R4.64+0x4] ;  /* 0x0000040404107981 */ /* 0x000164000c1e1900 */
[----:B------:R-:W-:Y:S02]  /*0240*/  @!P0 IMAD.MOV.U32 R11, RZ, RZ, RZ ;  /* 0x000000ffff0b8224 */ /* 0x000fe400078e00ff */
[----:B------:R-:W-:Y:S02]  /*0250*/  @!P2 IMAD.MOV.U32 R13, RZ, RZ, RZ ;  /* 0x000000ffff0da224 */ /* 0x000fe400078e00ff */
[----:B-1----:R-:W-:-:S04]  /*0260*/  @!P0 IMAD.WIDE.U32 R8, R7, UR6, R10 ;  /* 0x0000000607088c25 */ /* 0x002fc8000f8e000a */
[----:B------:R-:W-:Y:S01]  /*0270*/  @!P2 IMAD.WIDE.U32 R10, R7, UR6, R12 ;  /* 0x00000006070aac25 */ /* 0x000fe2000f8e000c */
[----:B------:R-:W-:-:S03]  /*0280*/  @!P0 LEA R12, P1, R8, UR10, 0x2 ;  /* 0x0000000a080c8c11 */ /* 0x000fc6000f8210ff */
[----:B------:R-:W-:Y:S01]  /*0290*/  @!P0 IMAD.IADD R13, R6, 0x1, R9 ;  /* 0x00000001060d8824 */ /* 0x000fe200078e0209 */
[----:B------:R-:W-:Y:S01]  /*02a0*/  @!P2 LEA R14, P3, R10, UR10, 0x2 ;  /* 0x0000000a0a0eac11 */ /* 0x000fe2000f8610ff */
[----:B------:R-:W-:-:S03]  /*02b0*/  @!P2 IMAD.IADD R9, R6, 0x1, R11 ;  /* 0x000000010609a824 */ /* 0x000fc600078e020b */
[----:B------:R-:W-:Y:S02]  /*02c0*/  @!P0 LEA.HI.X R13, R8, UR11, R13, 0x2, P1 ;  /* 0x0000000b080d8c11 */ /* 0x000fe400088f140d */
[----:B------:R-:W-:Y:S02]  /*02d0*/  @!P2 LEA.HI.X R15, R10, UR11, R9, 0x2, P3 ;  /* 0x0000000b0a0fac11 */ /* 0x000fe400098f1409 */
[----:B------:R0:W5:Y:S01]  /*02e0*/  LDG.E R10, desc[UR4][R4.64] ;  /* 0x00000004040a7981 */ /* 0x000162000c1e1900 */
        /* <DEDUP_REMOVED lines=8> */
[----:B------:R-:W-:-:S11]  /*0370*/  IMAD.MOV.U32 R9, RZ, RZ, R0 ;  /* 0x000000ffff097224 */ /* 0x000fd600078e0000 */
[----:B0-----:R-:W-:Y:S05]  /*0380*/  @P0 BRA `(.L_x_50) ;  /* 0x0000000000500947 */ /* 0x001fea0003800000 */
[C---:B------:R-:W-:Y:S02]  /*0390*/  VIADD R13, R7.reuse, 0xffffffff ;  /* 0xffffffff070d7836 */ /* 0x040fe40000000000 */
[----:B------:R-:W-:-:S03]  /*03a0*/  VIADD R7, R7, 0x1 ;  /* 0x0000000107077836 */ /* 0x000fc60000000000 */
        /* <DEDUP_REMOVED lines=8> */
[----:B------:R-:W-:Y:S01]  /*0430*/  @!P0 IMAD R13, R13, UR7, R12 ;  /* 0x000000070d0d8c24 */ /* 0x000fe2000f8e020c */
[----:B------:R-:W-:Y:S01]  /*0440*/  @!P1 LEA R12, P2, R8, UR10, 0x2 ;  /* 0x0000000a080c9c11 */ /* 0x000fe2000f8410ff */
[----:B------:R-:W-:Y:S01]  /*0450*/  @!P1 IMAD R7, R7, UR7, R9 ;  /* 0x0000000707079c24 */ /* 0x000fe2000f8e0209 */
[----:B------:R-:W-:Y:S01]  /*0460*/  @!P0 LEA R14, P3, R2, UR10, 0x2 ;  /* 0x0000000a020e8c11 */ /* 0x000fe2000f8610ff */
[----:B------:R-:W-:Y:S01]  /*0470*/  IMAD.MOV.U32 R9, RZ, RZ, R0 ;  /* 0x000000ffff097224 */ /* 0x000fe200078e0000 */
[----:B------:R-:W-:Y:S02]  /*0480*/  @!P0 IADD3 R3, PT, PT, R3, R13, RZ ;  /* 0x0000000d03038210 */ /* 0x000fe40007ffe0ff */
[----:B------:R-:W-:Y:S02]  /*0490*/  @!P1 LEA.HI.X R13, R8, UR11, R7, 0x2, P2 ;  /* 0x0000000b080d9c11 */ /* 0x000fe400090f1407 */
[----:B------:R-:W-:-:S03]  /*04a0*/  @!P0 LEA.HI.X R15, R2, UR11, R3, 0x2, P3 ;  /* 0x0000000b020f8c11 */ /* 0x000fc600098f1403 */
[----:B------:R0:W5:Y:S04]  /*04b0*/  @!P1 LDG.E R9, desc[UR4][R12.64] ;  /* 0x000000040c099981 */ /* 0x000168000c1e1900 */
[----:B------:R0:W5:Y:S02]  /*04c0*/  @!P0 LDG.E R0, desc[UR4][R14.64] ;  /* 0x000000040e008981 */ /* 0x000164000c1e1900 */
.L_x_50:
[----:B------:R-:W-:Y:S05]  /*04d0*/  BSYNC.RECONVERGENT B0 ;  /* 0x0000000000007941 */ /* 0x000fea0003800200 */
.L_x_49:
[----:B-----5:R-:W-:Y:S01]  /*04e0*/  FADD R9, R9, -R0 ;  /* 0x8000000009097221 */ /* 0x020fe20000000000 */
[----:B------:R-:W-:-:S03]  /*04f0*/  FADD R11, -R11, R6 ;  /* 0x000000060b0b7221 */ /* 0x000fc60000000100 */
[----:B------:R-:W-:Y:S01]  /*0500*/  FFMA R9, R9, -0.5, R16 ;  /* 0xbf00000009097823 */ /* 0x000fe20000000010 */
[----:B------:R-:W-:-:S04]  /*0510*/  FFMA R11, R11, -0.5, R10 ;  /* 0xbf0000000b0b7823 */ /* 0x000fc8000000000a */
[----:B------:R-:W-:Y:S04]  /*0520*/  STG.E desc[UR4][R4.64+0x4], R9 ;  /* 0x0000040904007986 */ /* 0x000fe8000c101904 */
[----:B------:R-:W-:Y:S01]  /*0530*/  STG.E desc[UR4][R4.64], R11 ;  /* 0x0000000b04007986 */ /* 0x000fe2000c101904 */
[----:B------:R-:W-:Y:S05]  /*0540*/  EXIT ;  /* 0x000000000000794d */ /* 0x000fea0003800000 */
.L_x_51:
        /* <DEDUP_REMOVED lines=11> */
.L_x_138:


//--------------------- .text._Z19computePressureImplP8ParticlemmPfS1_ff --------------------------
	.section	.text._Z19computePressureImplP8ParticlemmPfS1_ff,"ax",@progbits
	.align	128
        .global         _Z19computePressureImplP8ParticlemmPfS1_ff
        .type           _Z19computePressureImplP8ParticlemmPfS1_ff,@function
        .size           _Z19computePressureImplP8ParticlemmPfS1_ff,(.L_x_139 - _Z19computePressureImplP8ParticlemmPfS1_ff)
        .other          _Z19computePressureImplP8ParticlemmPfS1_ff,@"STO_CUDA_ENTRY STV_DEFAULT"
_Z19computePressureImplP8ParticlemmPfS1_ff:
.text._Z19computePressureImplP8ParticlemmPfS1_ff:
[----:B------:R-:W-:Y:S01]  /*0000*/  LDC R1, c[0x0][0x37c] ;  /* 0x0000df00ff017b82 */ /* 0x000fe20000000800 */
[----:B------:R-:W0:Y:S07]  /*0010*/  S2R R5, SR_TID.X ;  /* 0x0000000000057919 */ /* 0x000e2e0000002100 */
[----:B------:R-:W0:Y:S01]  /*0020*/  S2UR UR4, SR_CTAID.X ;  /* 0x00000000000479c3 */ /* 0x000e220000002500 */
[----:B------:R-:W1:Y:S01]  /*0030*/  LDCU.64 UR6, c[0x0][0x388] ;  /* 0x00007100ff0677ac */ /* 0x000e620008000a00 */
[----:B------:R-:W2:Y:S01]  /*0040*/  S2R R0, SR_TID.Y ;  /* 0x0000000000007919 */ /* 0x000ea20000002200 */
[----:B------:R-:W3:Y:S05]  /*0050*/  LDCU.64 UR10, c[0x0][0x3a0] ;  /* 0x00007400ff0a77ac */ /* 0x000eea0008000a00 */
[----:B------:R-:W0:Y:S01]  /*0060*/  LDC R4, c[0x0][0x360] ;  /* 0x0000d800ff047b82 */ /* 0x000e220000000800 */
[----:B------:R-:W4:Y:S07]  /*0070*/  LDCU.64 UR8, c[0x0][0x390] ;  /* 0x00007200ff0877ac */ /* 0x000f2e0008000a00 */
        /* <DEDUP_REMOVED lines=8> */
[----:B------:R-:W-:-:S04]  /*0100*/  IMAD.WIDE.U32 R6, R17, UR6, R4 ;  /* 0x0000000611067c25 */ /* 0x000fc8000f8e0004 */
[C---:B------:R-:W-:Y:S01]  /*0110*/  IMAD.SHL.U32 R0, R6.reuse, 0x4, RZ ;  /* 0x0000000406007824 */ /* 0x040fe200078e00ff */
[----:B------:R-:W-:Y:S01]  /*0120*/  IADD3 R7, PT, PT, R7, R19, RZ ;  /* 0x0000001307077210 */ /* 0x000fe20007ffe0ff */
[C---:B---3--:R-:W-:Y:S01]  /*0130*/  IMAD.WIDE.U32 R22, R6.reuse, 0x14, R2 ;  /* 0x0000001406167825 */ /* 0x048fe200078e0002 */
[----:B----4-:R-:W-:Y:S02]  /*0140*/  ISETP.GE.U32.AND P1, PT, R17, UR8, PT ;  /* 0x0000000811007c0c */ /* 0x010fe4000bf26070 */
[----:B------:R-:W-:Y:S01]  /*0150*/  SHF.L.U64.HI R16, R6, 0x2, R7 ;  /* 0x0000000206107819 */ /* 0x000fe20000010207 */
[----:B------:R-:W-:Y:S01]  /*0160*/  IMAD R9, R7, 0x14, RZ ;  /* 0x0000001407097824 */ /* 0x000fe200078e02ff */
[----:B------:R-:W-:-:S04]  /*0170*/  IADD3 R8, P0, PT, R0, UR10, RZ ;  /* 0x0000000a00087c10 */ /* 0x000fc8000ff1e0ff */
[----:B------:R-:W-:-:S05]  /*0180*/  IADD3 R23, PT, PT, R23, R9, RZ ;  /* 0x0000000917177210 */ /* 0x000fca0007ffe0ff */
[----:B0-----:R-:W2:Y:S01]  /*0190*/  LDG.E R20, desc[UR4][R22.64] ;  /* 0x0000000416147981 */ /* 0x001ea2000c1e1900 */
[C---:B------:R-:W-:Y:S01]  /*01a0*/  VIADD R6, R4.reuse, 0x1 ;  /* 0x0000000104067836 */ /* 0x040fe20000000000 */
[----:B------:R-:W-:Y:S02]  /*01b0*/  IADD3 R10, PT, PT, R4, -0x1, RZ ;  /* 0xffffffff040a7810 */ /* 0x000fe40007ffe0ff */
[----:B------:R-:W-:Y:S02]  /*01c0*/  IADD3.X R9, PT, PT, R16, UR11, RZ, P0, !PT ;  /* 0x0000000b10097c10 */ /* 0x000fe400087fe4ff */
[----:B------:R-:W-:Y:S02]  /*01d0*/  ISETP.LT.U32.AND P0, PT, R6, UR6, PT ;  /* 0x0000000606007c0c */ /* 0x000fe4000bf01070 */
[----:B------:R-:W-:Y:S01]  /*01e0*/  SHF.R.S32.HI R7, RZ, 0x1f, R6 ;  /* 0x0000001fff077819 */ /* 0x000fe20000011406 */
[----:B------:R0:W3:Y:S01]  /*01f0*/  LDG.E R18, desc[UR4][R8.64] ;  /* 0x0000000408127981 */ /* 0x0000e2000c1e1900 */
[----:B------:R-:W-:-:S02]  /*0200*/  ISETP.GE.U32.AND.EX P1, PT, RZ, UR9, PT, P1 ;  /* 0x00000009ff007c0c */ /* 0x000fc4000bf26110 */
[----:B------:R-:W-:Y:S02]  /*0210*/  ISETP.LT.U32.AND P2, PT, R10, UR6, PT ;  /* 0x000000060a007c0c */ /* 0x000fe4000bf41070 */
[----:B------:R-:W-:Y:S02]  /*0220*/  SHF.R.S32.HI R11, RZ, 0x1f, R10 ;  /* 0x0000001fff0b7819 */ /* 0x000fe4000001140a */
[----:B------:R-:W-:Y:S02]  /*0230*/  ISETP.LT.U32.AND.EX P0, PT, R7, UR7, !P1, P0 ;  /* 0x0000000707007c0c */ /* 0x000fe4000cf01100 */
[----:B------:R-:W-:Y:S02]  /*0240*/  ISETP.LT.U32.AND.EX P1, PT, R11, UR7, !P1, P2 ;  /* 0x000000070b007c0c */ /* 0x000fe4000cf21120 */
[C---:B------:R-:W-:Y:S02]  /*0250*/  ISETP.GT.AND P0, PT, R4.reuse, -0x2, P0 ;  /* 0xfffffffe0400780c */ /* 0x040fe40000704270 */
[----:B------:R-:W-:-:S11]  /*0260*/  ISETP.GT.AND P1, PT, R4, RZ, P1 ;  /* 0x000000ff0400720c */ /* 0x000fd60000f24270 */
[----:B------:R-:W-:Y:S02]  /*0270*/  @P0 IMAD.MOV.U32 R7, RZ, RZ, RZ ;  /* 0x000000ffff070224 */ /* 0x000fe400078e00ff */
[----:B------:R-:W-:Y:S01]  /*0280*/  @P1 MOV R11, RZ ;  /* 0x000000ff000b1202 */ /* 0x000fe20000000f00 */
[----:B------:R-:W-:Y:S01]  /*0290*/  @P1 IMAD.MOV.U32 R12, RZ, RZ, R10 ;  /* 0x000000ffff0c1224 */ /* 0x000fe200078e000a */
[----:B------:R-:W-:Y:S01]  /*02a0*/  @P1 MOV R13, RZ ;  /* 0x000000ff000d1202 */ /* 0x000fe20000000f00 */
[C---:B------:R-:W-:Y:S02]  /*02b0*/  @P0 IMAD.WIDE.U32 R14, R17.reuse, UR6, R6 ;  /* 0x00000006110e0c25 */ /* 0x040fe4000f8e0006 */
[----:B------:R1:W4:Y:S02]  /*02c0*/  LDG.E R7, desc[UR4][R22.64+0x4] ;  /* 0x0000040416077981 */ /* 0x000324000c1e1900 */
[----:B------:R-:W-:-:S04]  /*02d0*/  @P1 IMAD.WIDE.U32 R10, R17, UR6, R10 ;  /* 0x00000006110a1c25 */ /* 0x000fc8000f8e000a */
[C---:B------:R-:W-:Y:S01]  /*02e0*/  @P0 IMAD.IADD R21, R19.reuse, 0x1, R15 ;  /* 0x0000000113150824 */ /* 0x040fe200078e020f */
[----:B0-----:R-:W-:Y:S01]  /*02f0*/  @P1 IADD3 R8, PT, PT, R19, R11, RZ ;  /* 0x0000000b13081210 */ /* 0x001fe20007ffe0ff */
[----:B------:R-:W-:-:S04]  /*0300*/  @P1 IMAD.WIDE.U32 R12, R17, UR6, R12 ;  /* 0x00000006110c1c25 */ /* 0x000fc8000f8e000c */
[----:B------:R-:W-:-:S04]  /*0310*/  @P0 IMAD.WIDE.U32 R14, R14, 0x14, R2 ;  /* 0x000000140e0e0825 */ /* 0x000fc800078e0002 */
[----:B------:R-:W-:Y:S02]  /*0320*/  @P0 IMAD R21, R21, 0x14, RZ ;  /* 0x0000001415150824 */ /* 0x000fe400078e02ff */
[----:B------:R-:W-:Y:S02]  /*0330*/  @P1 IMAD.IADD R9, R19, 0x1, R13 ;  /* 0x0000000113091824 */ /* 0x000fe400078e020d */
[----:B------:R-:W-:Y:S01]  /*0340*/  @P1 IMAD R25, R8, 0x14, RZ ;  /* 0x0000001408191824 */ /* 0x000fe200078e02ff */
[C---:B------:R-:W-:Y:S02]  /*0350*/  @P1 LEA R8, P2, R12.reuse, UR10, 0x2 ;  /* 0x0000000a0c081c11 */ /* 0x040fe4000f8410ff */
[----:B------:R-:W-:Y:S02]  /*0360*/  @P0 IADD3 R15, PT, PT, R15, R21, RZ ;  /* 0x000000150f0f0210 */ /* 0x000fe40007ffe0ff */
[----:B------:R-:W-:Y:S01]  /*0370*/  @P1 LEA.HI.X R9, R12, UR11, R9, 0x2, P2 ;  /* 0x0000000b0c091c11 */ /* 0x000fe200090f1409 */
[----:B--2---:R-:W-:-:S05]  /*0380*/  FADD R13, -R20, -RZ ;  /* 0x800000ff140d7221 */ /* 0x004fca0000000100 */
[----:B------:R-:W-:Y:S02]  /*0390*/  MOV R12, R13 ;  /* 0x0000000d000c7202 */ /* 0x000fe40000000f00 */
[----:B------:R-:W5:Y:S01]  /*03a0*/  @P0 LDG.E R13, desc[UR4][R14.64] ;  /* 0x000000040e0d0981 */ /* 0x000f62000c1e1900 */
[----:B------:R-:W-:-:S04]  /*03b0*/  @P1 IMAD.WIDE.U32 R10, R10, 0x14, R2 ;  /* 0x000000140a0a1825 */ /* 0x000fc800078e0002 */
[----:B---3--:R-:W-:Y:S02]  /*03c0*/  IMAD.MOV.U32 R20, RZ, RZ, R18 ;  /* 0x000000ffff147224 */ /* 0x008fe400078e0012 */
[----:B------:R-:W-:-:S04]  /*03d0*/  @P1 IMAD.IADD R11, R11, 0x1, R25 ;  /* 0x000000010b0b1824 */ /* 0x000fc800078e0219 */
[----:B------:R-:W5:Y:S04]  /*03e0*/  @P1 LDG.E R20, desc[UR4][R8.64] ;  /* 0x0000000408141981 */ /* 0x000f68000c1e1900 */
[----:B------:R0:W5:Y:S01]  /*03f0*/  @P1 LDG.E R12, desc[UR4][R10.64] ;  /* 0x000000040a0c1981 */ /* 0x000162000c1e1900 */
[----:B------:R-:W-:-:S04]  /*0400*/  ISETP.GE.U32.AND P1, PT, R4, UR6, PT ;  /* 0x0000000604007c0c */ /* 0x000fc8000bf26070 */
[----:B------:R-:W-:Y:S01]  /*0410*/  ISETP.GE.U32.AND.EX P1, PT, R5, UR7, PT, P1 ;  /* 0x0000000705007c0c */ /* 0x000fe2000bf26110 */
[----:B-1----:R-:W-:Y:S01]  /*0420*/  @P0 IMAD.MOV.U32 R23, RZ, RZ, RZ ;  /* 0x000000ffff170224 */ /* 0x002fe200078e00ff */
[----:B------:R-:W-:Y:S02]  /*0430*/  @P0 MOV R22, R6 ;  /* 0x0000000600160202 */ /* 0x000fe40000000f00 */
[----:B------:R-:W-:-:S03]  /*0440*/  ISETP.GT.AND P1, PT, R4, -0x1, !P1 ;  /* 0xffffffff0400780c */ /* 0x000fc60004f24270 */
[----:B------:R-:W-:Y:S01]  /*0450*/  @P0 IMAD.WIDE.U32 R22, R17, UR6, R22 ;  /* 0x0000000611160c25 */ /* 0x000fe2000f8e0016 */
[----:B------:R-:W-:Y:S04]  /*0460*/  BSSY.RECONVERGENT B0, `(.L_x_52) ;  /* 0x000001d000007945 */ /* 0x000fe80003800200 */
[----:B------:R-:W-:Y:S01]  /*0470*/  @P0 IADD3 R21, PT, PT, R19, R23, RZ ;  /* 0x0000001713150210 */ /* 0x000fe20007ffe0ff */
[----:B----4-:R-:W-:Y:S01]  /*0480*/  FADD R19, -R7, -RZ ;  /* 0x800000ff07137221 */ /* 0x010fe20000000100 */
[----:B------:R-:W-:-:S03]  /*0490*/  @P0 LEA R6, P2, R22, UR10, 0x2 ;  /* 0x0000000a16060c11 */ /* 0x000fc6000f8410ff */
[----:B0-----:R-:W-:Y:S01]  /*04a0*/  IMAD.MOV.U32 R10, RZ, RZ, R19 ;  /* 0x000000ffff0a7224 */ /* 0x001fe200078e0013 */
[----:B------:R-:W-:Y:S01]  /*04b0*/  @P0 LEA.HI.X R7, R22, UR11, R21, 0x2, P2 ;  /* 0x0000000b16070c11 */ /* 0x000fe200090f1415 */
[----:B------:R-:W-:Y:S08]  /*04c0*/  @!P1 BRA `(.L_x_53) ;  /* 0x0000000000589947 */ /* 0x000ff00003800000 */
[C---:B------:R-:W-:Y:S01]  /*04d0*/  IADD3 R21, PT, PT, R17.reuse, -0x1, RZ ;  /* 0xffffffff11157810 */ /* 0x040fe20007ffe0ff */
        /* <DEDUP_REMOVED lines=8> */
[----:B------:R-:W-:Y:S02]  /*0560*/  @!P3 IMAD R21, R21, UR7, R14 ;  /* 0x000000071515bc24 */ /* 0x000fe4000f8e020e */
[----:B------:R-:W-:-:S03]  /*0570*/  @!P2 IMAD.WIDE.U32 R8, R15, UR6, R4 ;  /* 0x000000060f08ac25 */ /* 0x000fc6000f8e0004 */
[----:B------:R-:W-:Y:S01]  /*0580*/  @!P3 IADD3 R11, PT, PT, R11, R21, RZ ;  /* 0x000000150b0bb210 */ /* 0x000fe20007ffe0ff */
[----:B------:R-:W-:Y:S02]  /*0590*/  @!P2 IMAD R15, R15, UR7, R9 ;  /* 0x000000070f0fac24 */ /* 0x000fe4000f8e0209 */
[----:B------:R-:W-:-:S04]  /*05a0*/  @!P2 IMAD.WIDE.U32 R8, R8, 0x14, R2 ;  /* 0x000000140808a825 */ /* 0x000fc800078e0002 */
[----:B------:R-:W-:Y:S02]  /*05b0*/  @!P2 IMAD R15, R15, 0x14, RZ ;  /* 0x000000140f0fa824 */ /* 0x000fe400078e02ff */
[----:B------:R-:W-:Y:S01]  /*05c0*/  @!P3 IMAD.WIDE.U32 R2, R10, 0x14, R2 ;  /* 0x000000140a02b825 */ /* 0x000fe200078e0002 */
[----:B------:R-:W-:-:S03]  /*05d0*/  MOV R10, R19 ;  /* 0x00000013000a7202 */ /* 0x000fc60000000f00 */
[----:B------:R-:W-:Y:S02]  /*05e0*/  @!P3 IMAD R11, R11, 0x14, RZ ;  /* 0x000000140b0bb824 */ /* 0x000fe400078e02ff */
[----:B------:R-:W-:Y:S02]  /*05f0*/  @!P2 IMAD.IADD R9, R9, 0x1, R15 ;  /* 0x000000010909a824 */ /* 0x000fe400078e020f */
[----:B------:R-:W-:-:S03]  /*0600*/  @!P3 IMAD.IADD R3, R3, 0x1, R11 ;  /* 0x000000010303b824 */ /* 0x000fc600078e020b */
[----:B------:R0:W5:Y:S04]  /*0610*/  @!P2 LDG.E R10, desc[UR4][R8.64+0x4] ;  /* 0x00000404080aa981 */ /* 0x000168000c1e1900 */
[----:B------:R0:W5:Y:S02]  /*0620*/  @!P3 LDG.E R19, desc[UR4][R2.64+0x4] ;  /* 0x000004040213b981 */ /* 0x000164000c1e1900 */
.L_x_53:
[----:B------:R-:W-:Y:S05]  /*0630*/  BSYNC.RECONVERGENT B0 ;  /* 0x0000000000007941 */ /* 0x000fea0003800200 */
.L_x_52:
[----:B------:R-:W-:Y:S01]  /*0640*/  BSSY.RECONVERGENT B0, `(.L_x_54) ;  /* 0x0000019000007945 */ /* 0x000fe20003800200 */
[----:B0-----:R-:W-:Y:S01]  /*0650*/  MOV R8, R18 ;  /* 0x0000001200087202 */ /* 0x001fe20000000f00 */
[----:B------:R-:W-:Y:S02]  /*0660*/  IMAD.MOV.U32 R9, RZ, RZ, R18 ;  /* 0x000000ffff097224 */ /* 0x000fe400078e0012 */
[----:B------:R-:W-:Y:S05]  /*0670*/  @!P1 BRA `(.L_x_55) ;  /* 0x0000000000549947 */ /* 0x000fea0003800000 */
[C---:B------:R-:W-:Y:S02]  /*0680*/  IADD3 R3, PT, PT, R17.reuse, -0x1, RZ ;  /* 0xffffffff11037810 */ /* 0x040fe40007ffe0ff */
[----:B------:R-:W-:Y:S02]  /*0690*/  IADD3 R17, PT, PT, R17, 0x1, RZ ;  /* 0x0000000111117810 */ /* 0x000fe40007ffe0ff */
[----:B------:R-:W-:Y:S02]  /*06a0*/  ISETP.GE.U32.AND P1, PT, R3, UR8, PT ;  /* 0x0000000803007c0c */ /* 0x000fe4000bf26070 */
[----:B------:R-:W-:Y:S02]  /*06b0*/  SHF.R.S32.HI R2, RZ, 0x1f, R3 ;  /* 0x0000001fff027819 */ /* 0x000fe40000011403 */
[----:B------:R-:W-:Y:S02]  /*06c0*/  ISETP.GE.U32.AND P2, PT, R17, UR8, PT ;  /* 0x0000000811007c0c */ /* 0x000fe4000bf46070 */
[----:B------:R-:W-:-:S02]  /*06d0*/  ISETP.GE.U32.AND.EX P1, PT, R2, UR9, PT, P1 ;  /* 0x0000000902007c0c */ /* 0x000fc4000bf26110 */
        /* <DEDUP_REMOVED lines=8> */
[----:B------:R-:W-:Y:S01]  /*0760*/  @!P1 IMAD.IADD R5, R5, 0x1, R3 ;  /* 0x0000000105059824 */ /* 0x000fe200078e0203 */
[-C--:B------:R-:W-:Y:S02]  /*0770*/  MOV R9, R18.reuse ;  /* 0x0000001200097202 */ /* 0x080fe40000000f00 */
[----:B------:R-:W-:Y:S02]  /*0780*/  @!P2 LEA.HI.X R3, R8, UR11, R17, 0x2, P4 ;  /* 0x0000000b0803ac11 */ /* 0x000fe4000a0f1411 */
[----:B------:R-:W-:Y:S02]  /*0790*/  MOV R8, R18 ;  /* 0x0000001200087202 */ /* 0x000fe40000000f00 */
[----:B------:R-:W-:Y:S01]  /*07a0*/  @!P1 LEA.HI.X R15, R4, UR11, R5, 0x2, P3 ;  /* 0x0000000b040f9c11 */ /* 0x000fe200098f1405 */
[----:B------:R0:W5:Y:S04]  /*07b0*/  @!P2 LDG.E R9, desc[UR4][R2.64] ;  /* 0x000000040209a981 */ /* 0x000168000c1e1900 */
[----:B------:R0:W5:Y:S02]  /*07c0*/  @!P1 LDG.E R8, desc[UR4][R14.64] ;  /* 0x000000040e089981 */ /* 0x000164000c1e1900 */
.L_x_55:
[----:B------:R-:W-:Y:S05]  /*07d0*/  BSYNC.RECONVERGENT B0 ;  /* 0x0000000000007941 */ /* 0x000fea0003800200 */
.L_x_54:
[----:B------:R-:W2:Y:S01]  /*07e0*/  @P0 LDG.E R18, desc[UR4][R6.64] ;  /* 0x0000000406120981 */ /* 0x000ea2000c1e1900 */
[----:B------:R-:W1:Y:S01]  /*07f0*/  LDC R4, c[0x0][0x3a8] ;  /* 0x0000ea00ff047b82 */ /* 0x000e620000000800 */
[----:B------:R-:W3:Y:S01]  /*0800*/  LDCU.64 UR12, c[0x0][0x398] ;  /* 0x00007300ff0c77ac */ /* 0x000ee20008000a00 */
[----:B-----5:R-:W-:Y:S01]  /*0810*/  FADD R13, R13, -R12 ;  /* 0x8000000c0d0d7221 */ /* 0x020fe20000000000 */
[----:B0-----:R-:W-:-:S03]  /*0820*/  FADD R3, R9, R8 ;  /* 0x0000000809037221 */ /* 0x001fc60000000000 */
[----:B------:R-:W-:Y:S01]  /*0830*/  FADD R2, R13, R10 ;  /* 0x0000000a0d027221 */ /* 0x000fe20000000000 */
[----:B------:R-:W-:-:S03]  /*0840*/  FADD R3, R3, R20 ;  /* 0x0000001403037221 */ /* 0x000fc60000000000 */
[----:B------:R-:W-:Y:S01]  /*0850*/  FADD R2, R2, -R19 ;  /* 0x8000001302027221 */ /* 0x000fe20000000000 */
[----:B-1----:R-:W-:Y:S01]  /*0860*/  FMUL R4, R4, R4 ;  /* 0x0000000404047220 */ /* 0x002fe20000400000 */
[----:B--2---:R-:W-:Y:S02]  /*0870*/  FADD R18, R3, R18 ;  /* 0x0000001203127221 */ /* 0x004fe40000000000 */
[----:B------:R-:W-:Y:S01]  /*0880*/  FMUL R3, R2, -0.5 ;  /* 0xbf00000002037820 */ /* 0x000fe20000400000 */
[----:B---3--:R-:W-:-:S03]  /*0890*/  IADD3 R2, P0, PT, R0, UR12, RZ ;  /* 0x0000000c00027c10 */ /* 0x008fc6000ff1e0ff */
[----:B------:R-:W-:Y:S01]  /*08a0*/  FFMA R4, R3, R4, R18 ;  /* 0x0000000403047223 */ /* 0x000fe20000000012 */
[----:B------:R-:W-:-:S03]  /*08b0*/  IADD3.X R3, PT, PT, R16, UR13, RZ, P0, !PT ;  /* 0x0000000d10037c10 */ /* 0x000fc600087fe4ff */
[----:B------:R-:W-:-:S05]  /*08c0*/  FMUL R5, R4, 0.25 ;  /* 0x3e80000004057820 */ /* 0x000fca0000400000 */
[----:B------:R-:W-:Y:S01]  /*08d0*/  STG.E desc[UR4][R2.64], R5 ;  /* 0x0000000502007986 */ /* 0x000fe2000c101904 */
[----:B------:R-:W-:Y:S05]  /*08e0*/  EXIT ;  /* 0x000000000000794d */ /* 0x000fea0003800000 */
.L_x_56:
        /* <DEDUP_REMOVED lines=9> */
.L_x_139:


//--------------------- .text._Z7diffuseP8ParticleS0_mmff --------------------------
	.section	.text._Z7diffuseP8ParticleS0_mmff,"ax",@progbits
	.align	128
        .global         _Z7diffuseP8ParticleS0_mmff
        .type           _Z7diffuseP8ParticleS0_mmff,@function
        .size           _Z7diffuseP8ParticleS0_mmff,(.L_x_129 - _Z7diffuseP8ParticleS0_mmff)
        .other          _Z7diffuseP8ParticleS0_mmff,@"STO_CUDA_ENTRY STV_DEFAULT"
_Z7diffuseP8ParticleS0_mmff:
.text._Z7diffuseP8ParticleS0_mmff:
[----:B------:R-:W-:Y:S01]  /*0000*/  LDC R1, c[0x0][0x37c] ;  /* 0x0000df00ff017b82 */ /* 0x000fe20000000800 */
[----:B------:R-:W0:Y:S07]  /*0010*/  S2R R9, SR_TID.X ;  /* 0x0000000000097919 */ /* 0x000e2e0000002100 */
[----:B------:R-:W0:Y:S01]  /*0020*/  S2UR UR4, SR_CTAID.X ;  /* 0x00000000000479c3 */ /* 0x000e220000002500 */
[----:B------:R-:W1:Y:S01]  /*0030*/  LDCU.64 UR6, c[0x0][0x390] ;  /* 0x00007200ff0677ac */ /* 0x000e620008000a00 */
[----:B------:R-:W2:Y:S06]  /*0040*/  S2R R0, SR_TID.Y ;  /* 0x0000000000007919 */ /* 0x000eac0000002200 */
[----:B------:R-:W0:Y:S08]  /*0050*/  LDC R8, c[0x0][0x360] ;  /* 0x0000d800ff087b82 */ /* 0x000e300000000800 */
[----:B------:R-:W2:Y:S08]  /*0060*/  S2UR UR5, SR_CTAID.Y ;  /* 0x00000000000579c3 */ /* 0x000eb00000002600 */
[----:B------:R-:W2:Y:S08]  /*0070*/  LDC R25, c[0x0][0x364] ;  /* 0x0000d900ff197b82 */ /* 0x000eb00000000800 */
[----:B------:R-:W3:Y:S01]  /*0080*/  LDC.64 R2, c[0x0][0x388] ;  /* 0x0000e200ff027b82 */ /* 0x000ee20000000a00 */
[----:B0-----:R-:W-:-:S05]  /*0090*/  IMAD R8, R8, UR4, R9 ;  /* 0x0000000408087c24 */ /* 0x001fca000f8e0209 */
[----:B------:R-:W-:Y:S02]  /*00a0*/  SHF.R.S32.HI R9, RZ, 0x1f, R8 ;  /* 0x0000001fff097819 */ /* 0x000fe40000011408 */
[----:B------:R-:W0:Y:S01]  /*00b0*/  LDC.64 R12, c[0x0][0x3a0] ;  /* 0x0000e800ff0c7b82 */ /* 0x000e220000000a00 */
[----:B--2---:R-:W-:Y:S01]  /*00c0*/  IMAD R25, R25, UR5, R0 ;  /* 0x0000000519197c24 */ /* 0x004fe2000f8e0200 */
[----:B------:R-:W2:Y:S03]  /*00d0*/  LDCU.64 UR4, c[0x0][0x358] ;  /* 0x00006b00ff0477ac */ /* 0x000ea60008000a00 */
[----:B-1----:R-:W-:-:S04]  /*00e0*/  IMAD.WIDE.U32 R10, R25, UR6, R8 ;  /* 0x00000006190a7c25 */ /* 0x002fc8000f8e0008 */
[----:B------:R-:W-:Y:S02]  /*00f0*/  IMAD R4, R25, UR7, R11 ;  /* 0x0000000719047c24 */ /* 0x000fe4000f8e020b */
[----:B---3--:R-:W-:-:S04]  /*0100*/  IMAD.WIDE.U32 R2, R10, 0x14, R2 ;  /* 0x000000140a027825 */ /* 0x008fc800078e0002 */
[----:B------:R-:W-:-:S04]  /*0110*/  IMAD R5, R4, 0x14, RZ ;  /* 0x0000001404057824 */ /* 0x000fc800078e02ff */
[----:B------:R-:W-:-:S05]  /*0120*/  IMAD.IADD R3, R3, 0x1, R5 ;  /* 0x0000000103037824 */ /* 0x000fca00078e0205 */
[----:B--2---:R1:W5:Y:S04]  /*0130*/  LDG.E R6, desc[UR4][R2.64] ;  /* 0x0000000402067981 */ /* 0x004368000c1e1900 */
[----:B------:R1:W5:Y:S01]  /*0140*/  LDG.E R7, desc[UR4][R2.64+0x4] ;  /* 0x0000040402077981 */ /* 0x000362000c1e1900 */
[----:B0-----:R-:W0:Y:S01]  /*0150*/  MUFU.RCP R0, R13 ;  /* 0x0000000d00007308 */ /* 0x001e220000001000 */
[----:B------:R-:W-:Y:S02]  /*0160*/  I2FP.F32.S32 R14, R8 ;  /* 0x00000008000e7245 */ /* 0x000fe40000201400 */
[----:B------:R-:W-:Y:S01]  /*0170*/  I2FP.F32.U32 R25, R25 ;  /* 0x0000001900197245 */ /* 0x000fe20000201000 */
[----:B0-----:R-:W-:-:S04]  /*0180*/  FFMA R5, R0, -R13, 1 ;  /* 0x3f80000000057423 */ /* 0x001fc8000000080d */
[----:B------:R-:W-:Y:S01]  /*0190*/  FFMA R5, R0, R5, R0 ;  /* 0x0000000500057223 */ /* 0x000fe20000000000 */
[----:B------:R-:W-:-:S04]  /*01a0*/  FMUL R0, R12, R12 ;  /* 0x0000000c0c007220 */ /* 0x000fc80000400000 */
[----:B------:R-:W0:Y:S01]  /*01b0*/  FCHK P0, R0, R13 ;  /* 0x0000000d00007302 */ /* 0x000e220000000000 */
[----:B------:R-:W-:-:S04]  /*01c0*/  FFMA R22, R0, R5, RZ ;  /* 0x0000000500167223 */ /* 0x000fc800000000ff */
[----:B------:R-:W-:-:S04]  /*01d0*/  FFMA R12, R22, -R13, R0 ;  /* 0x8000000d160c7223 */ /* 0x000fc80000000000 */
[----:B------:R-:W-:Y:S01]  /*01e0*/  FFMA R22, R5, R12, R22 ;  /* 0x0000000c05167223 */ /* 0x000fe20000000016 */
[----:B01----:R-:W-:Y:S06]  /*01f0*/  @!P0 BRA `(.L_x_57) ;  /* 0x00000000000c8947 */ /* 0x003fec0003800000 */
[----:B------:R-:W-:-:S07]  /*0200*/  MOV R2, 0x220 ;  /* 0x0000022000027802 */ /* 0x000fce0000000f00 */
[----:B-----5:R-:W-:Y:S05]  /*0210*/  CALL.REL.NOINC `($__internal_5_$__cuda_sm3x_div_rn_noftz_f32_slowpath) ;  /* 0x0000000800c87944 */ /* 0x020fea0003c00000 */
[----:B------:R-:W-:-:S07]  /*0220*/  IMAD.MOV.U32 R22, RZ, RZ, R0 ;  /* 0x000000ffff167224 */ /* 0x000fce00078e0000 */
.L_x_57:
[----:B------:R-:W0:Y:S01]  /*0230*/  LDCU.64 UR6, c[0x0][0x390] ;  /* 0x00007200ff0677ac */ /* 0x000e220008000a00 */
[----:B-----5:R-:W-:Y:S01]  /*0240*/  FADD R23, -R6, -RZ ;  /* 0x800000ff06177221 */ /* 0x020fe20000000100 */
[----:B------:R-:W-:Y:S01]  /*0250*/  FADD R24, -R7, -RZ ;  /* 0x800000ff07187221 */ /* 0x000fe20000000100 */
[----:B------:R-:W-:Y:S03]  /*0260*/  BSSY.RECONVERGENT B0, `(.L_x_58) ;  /* 0x0000032000007945 */ /* 0x000fe60003800200 */
[-C--:B------:R-:W-:Y:S01]  /*0270*/  MOV R0, R23.reuse ;  /* 0x0000001700007202 */ /* 0x080fe20000000f00 */
[--C-:B------:R-:W-:Y:S01]  /*0280*/  IMAD.MOV.U32 R5, RZ, RZ, R24.reuse ;  /* 0x000000ffff057224 */ /* 0x100fe200078e0018 */
[----:B------:R-:W-:Y:S01]  /*0290*/  MOV R3, R23 ;  /* 0x0000001700037202 */ /* 0x000fe20000000f00 */
[----:B------:R-:W-:Y:S01]  /*02a0*/  IMAD.MOV.U32 R2, RZ, RZ, R24 ;  /* 0x000000ffff027224 */ /* 0x000fe200078e0018 */
[----:B0-----:R-:W0:Y:S02]  /*02b0*/  I2F.U64 R15, UR6 ;  /* 0x00000006000f7d12 */ /* 0x001e240008301000 */
[----:B0-----:R-:W-:-:S04]  /*02c0*/  FSETP.GEU.AND P0, PT, R14, R15, PT ;  /* 0x0000000f0e00720b */ /* 0x001fc80003f0e000 */
[----:B------:R-:W-:-:S13]  /*02d0*/  ISETP.LT.OR P0, PT, R8, RZ, P0 ;  /* 0x000000ff0800720c */ /* 0x000fda0000701670 */
[----:B------:R-:W-:Y:S05]  /*02e0*/  @P0 BRA `(.L_x_59) ;  /* 0x0000000000a40947 */ /* 0x000fea0003800000 */
[----:B------:R-:W0:Y:S01]  /*02f0*/  LDCU.64 UR6, c[0x0][0x398] ;  /* 0x00007300ff0677ac */ /* 0x000e220008000a00 */
[C---:B------:R-:W-:Y:S01]  /*0300*/  FADD R0, R25.reuse, -1 ;  /* 0xbf80000019007421 */ /* 0x040fe20000000000 */
[----:B------:R-:W-:Y:S01]  /*0310*/  FADD R26, R25, 1 ;  /* 0x3f800000191a7421 */ /* 0x000fe20000000000 */
[----:B0-----:R-:W0:Y:S03]  /*0320*/  I2F.U64 R3, UR6 ;  /* 0x0000000600037d12 */ /* 0x001e260008301000 */
[-C--:B0-----:R-:W-:Y:S02]  /*0330*/  FSETP.GEU.AND P0, PT, R0, R3.reuse, PT ;  /* 0x000000030000720b */ /* 0x081fe40003f0e000 */
[----:B------:R-:W-:Y:S02]  /*0340*/  FSETP.GEU.AND P1, PT, R26, R3, PT ;  /* 0x000000031a00720b */ /* 0x000fe40003f2e000 */
[----:B------:R-:W-:-:S11]  /*0350*/  FSETP.LTU.OR P0, PT, R0, RZ, P0 ;  /* 0x000000ff0000720b */ /* 0x000fd60000709400 */
[----:B------:R-:W0:Y:S01]  /*0360*/  @!P1 LDC.64 R8, c[0x0][0x390] ;  /* 0x0000e400ff089b82 */ /* 0x000e220000000a00 */
[----:B------:R-:W-:Y:S07]  /*0370*/  @!P1 F2I.TRUNC.NTZ R5, R26 ;  /* 0x0000001a00059305 */ /* 0x000fee000020f100 */
[----:B------:R-:W1:Y:S01]  /*0380*/  @!P0 LDC.64 R2, c[0x0][0x390] ;  /* 0x0000e400ff028b82 */ /* 0x000e620000000a00 */
[----:B------:R-:W2:Y:S07]  /*0390*/  @!P0 F2I.TRUNC.NTZ R19, R0 ;  /* 0x0000000000138305 */ /* 0x000eae000020f100 */
[----:B------:R-:W3:Y:S01]  /*03a0*/  @!P0 LDC.64 R16, c[0x0][0x388] ;  /* 0x0000e200ff108b82 */ /* 0x000ee20000000a00 */
[----:B------:R-:W4:Y:S01]  /*03b0*/  @!P0 F2I.TRUNC.NTZ R20, R14 ;  /* 0x0000000e00148305 */ /* 0x000f22000020f100 */
[----:B--2---:R-:W-:-:S07]  /*03c0*/  @!P0 SHF.R.S32.HI R27, RZ, 0x1f, R19 ;  /* 0x0000001fff1b8819 */ /* 0x004fce0000011413 */
[----:B------:R-:W2:Y:S01]  /*03d0*/  @!P1 F2I.TRUNC.NTZ R18, R14 ;  /* 0x0000000e00129305 */ /* 0x000ea2000020f100 */
[----:B------:R-:W3:Y:S01]  /*03e0*/  @!P1 LDC.64 R12, c[0x0][0x388] ;  /* 0x0000e200ff0c9b82 */ /* 0x000ee20000000a00 */
[----:B-1----:R-:W-:Y:S01]  /*03f0*/  @!P0 IMAD R28, R27, R2, RZ ;  /* 0x000000021b1c8224 */ /* 0x002fe200078e02ff */
[----:B----4-:R-:W-:-:S03]  /*0400*/  @!P0 SHF.R.S32.HI R21, RZ, 0x1f, R20 ;  /* 0x0000001fff158819 */ /* 0x010fc60000011414 */
[C---:B------:R-:W-:Y:S01]  /*0410*/  @!P0 IMAD R27, R19.reuse, R3, R28 ;  /* 0x00000003131b8224 */ /* 0x040fe200078e021c */
[----:B------:R-:W-:Y:S01]  /*0420*/  @!P1 SHF.R.S32.HI R3, RZ, 0x1f, R5 ;  /* 0x0000001fff039819 */ /* 0x000fe20000011405 */
[----:B------:R-:W-:Y:S01]  /*0430*/  @!P0 IMAD.WIDE.U32 R20, R19, R2, R20 ;  /* 0x0000000213148225 */ /* 0x000fe200078e0014 */
[----:B--2---:R-:W-:-:S03]  /*0440*/  @!P1 SHF.R.S32.HI R19, RZ, 0x1f, R18 ;  /* 0x0000001fff139819 */ /* 0x004fc60000011412 */
[-C--:B0-----:R-:W-:Y:S02]  /*0450*/  @!P1 IMAD R2, R3, R8.reuse, RZ ;  /* 0x0000000803029224 */ /* 0x081fe400078e02ff */
[----:B------:R-:W-:Y:S02]  /*0460*/  @!P0 IMAD.IADD R0, R21, 0x1, R27 ;  /* 0x0000000115008824 */ /* 0x000fe400078e021b */
[----:B------:R-:W-:-:S04]  /*0470*/  @!P1 IMAD.WIDE.U32 R18, R5, R8, R18 ;  /* 0x0000000805129225 */ /* 0x000fc800078e0012 */
[----:B------:R-:W-:Y:S02]  /*0480*/  @!P1 IMAD R5, R5, R9, R2 ;  /* 0x0000000905059224 */ /* 0x000fe400078e0202 */
[----:B---3--:R-:W-:-:S04]  /*0490*/  @!P0 IMAD.WIDE.U32 R8, R20, 0x14, R16 ;  /* 0x0000001414088825 */ /* 0x008fc800078e0010 */
[----:B------:R-:W-:Y:S02]  /*04a0*/  @!P0 IMAD R3, R0, 0x14, RZ ;  /* 0x0000001400038824 */ /* 0x000fe400078e02ff */
[----:B------:R-:W-:Y:S02]  /*04b0*/  @!P1 IMAD.IADD R0, R19, 0x1, R5 ;  /* 0x0000000113009824 */ /* 0x000fe400078e0205 */
[----:B------:R-:W-:Y:S01]  /*04c0*/  @!P1 IMAD.WIDE.U32 R12, R18, 0x14, R12 ;  /* 0x00000014120c9825 */ /* 0x000fe200078e000c */
[----:B------:R-:W-:-:S03]  /*04d0*/  @!P0 IADD3 R9, PT, PT, R9, R3, RZ ;  /* 0x0000000309098210 */ /* 0x000fc60007ffe0ff */
[----:B------:R-:W-:Y:S02]  /*04e0*/  @!P1 IMAD R3, R0, 0x14, RZ ;  /* 0x0000001400039824 */ /* 0x000fe400078e02ff */
[--C-:B------:R-:W-:Y:S02]  /*04f0*/  IMAD.MOV.U32 R0, RZ, RZ, R23.reuse ;  /* 0x000000ffff007224 */ /* 0x100fe400078e0017 */
[--C-:B------:R-:W-:Y:S01]  /*0500*/  IMAD.MOV.U32 R5, RZ, RZ, R24.reuse ;  /* 0x000000ffff057224 */ /* 0x100fe200078e0018 */
[----:B------:R-:W-:Y:S01]  /*0510*/  @!P1 IADD3 R13, PT, PT, R13, R3, RZ ;  /* 0x000000030d0d9210 */ /* 0x000fe20007ffe0ff */
[----:B------:R-:W-:Y:S02]  /*0520*/  IMAD.MOV.U32 R3, RZ, RZ, R23 ;  /* 0x000000ffff037224 */ /* 0x000fe400078e0017 */
[----:B------:R-:W-:Y:S01]  /*0530*/  IMAD.MOV.U32 R2, RZ, RZ, R24 ;  /* 0x000000ffff027224 */ /* 0x000fe200078e0018 */
[----:B------:R0:W5:Y:S04]  /*0540*/  @!P0 LDG.E R0, desc[UR4][R8.64] ;  /* 0x0000000408008981 */ /* 0x000168000c1e1900 */
[----:B------:R0:W5:Y:S04]  /*0550*/  @!P0 LDG.E R5, desc[UR4][R8.64+0x4] ;  /* 0x0000040408058981 */ /* 0x000168000c1e1900 */
[----:B------:R0:W5:Y:S04]  /*0560*/  @!P1 LDG.E R3, desc[UR4][R12.64] ;  /* 0x000000040c039981 */ /* 0x000168000c1e1900 */
[----:B------:R0:W5:Y:S02]  /*0570*/  @!P1 LDG.E R2, desc[UR4][R12.64+0x4] ;  /* 0x000004040c029981 */ /* 0x000164000c1e1900 */
.L_x_59:
[----:B------:R-:W-:Y:S05]  /*0580*/  BSYNC.RECONVERGENT B0 ;  /* 0x0000000000007941 */ /* 0x000fea0003800200 */
.L_x_58:
[----:B------:R-:W1:Y:S01]  /*0590*/  LDCU.64 UR6, c[0x0][0x398] ;  /* 0x00007300ff0677ac */ /* 0x000e620008000a00 */
[C---:B0-----:R-:W-:Y:S01]  /*05a0*/  FADD R12, R14.reuse, -1 ;  /* 0xbf8000000e0c7421 */ /* 0x041fe20000000000 */
[----:B------:R-:W-:Y:S01]  /*05b0*/  FADD R26, R14, 1 ;  /* 0x3f8000000e1a7421 */ /* 0x000fe20000000000 */
[----:B-1----:R-:W0:Y:S02]  /*05c0*/  I2F.U64 R8, UR6 ;  /* 0x0000000600087d12 */ /* 0x002e240008301000 */
[----:B0-----:R-:W-:-:S04]  /*05d0*/  FSETP.GEU.AND P1, PT, R25, R8, PT ;  /* 0x000000081900720b */ /* 0x001fc80003f2e000 */
[-C--:B------:R-:W-:Y:S02]  /*05e0*/  FSETP.GEU.OR P0, PT, R12, R15.reuse, P1 ;  /* 0x0000000f0c00720b */ /* 0x080fe40000f0e400 */
[----:B------:R-:W-:Y:S02]  /*05f0*/  FSETP.GEU.OR P1, PT, R26, R15, P1 ;  /* 0x0000000f1a00720b */ /* 0x000fe40000f2e400 */
[----:B------:R-:W-:Y:S02]  /*0600*/  FSETP.LTU.OR P0, PT, R12, RZ, P0 ;  /* 0x000000ff0c00720b */ /* 0x000fe40000709400 */
[----:B------:R-:W-:-:S11]  /*0610*/  FSETP.LTU.OR P1, PT, R26, RZ, P1 ;  /* 0x000000ff1a00720b */ /* 0x000fd60000f29400 */
[----:B------:R-:W0:Y:S01]  /*0620*/  @!P0 LDC.64 R18, c[0x0][0x390] ;  /* 0x0000e400ff128b82 */ /* 0x000e220000000a00 */
[----:B------:R-:W1:Y:S07]  /*0630*/  @!P0 F2I.TRUNC.NTZ R9, R25 ;  /* 0x0000001900098305 */ /* 0x000e6e000020f100 */
[----:B------:R-:W2:Y:S01]  /*0640*/  @!P1 LDC.64 R16, c[0x0][0x390] ;  /* 0x0000e400ff109b82 */ /* 0x000ea20000000a00 */
[----:B------:R3:W4:Y:S01]  /*0650*/  @!P0 F2I.TRUNC.NTZ R20, R12 ;  /* 0x0000000c00148305 */ /* 0x000722000020f100 */
[----:B-1----:R-:W-:-:S07]  /*0660*/  @!P0 SHF.R.S32.HI R13, RZ, 0x1f, R9 ;  /* 0x0000001fff0d8819 */ /* 0x002fce0000011409 */
[----:B------:R-:W1:Y:S01]  /*0670*/  @!P1 F2I.TRUNC.NTZ R27, R25 ;  /* 0x00000019001b9305 */ /* 0x000e62000020f100 */
[----:B------:R-:W2:Y:S01]  /*0680*/  @!P0 LDC.64 R14, c[0x0][0x388] ;  /* 0x0000e200ff0e8b82 */ /* 0x000ea20000000a00 */
[----:B0-----:R-:W-:-:S06]  /*0690*/  @!P0 IMAD R28, R13, R18, RZ ;  /* 0x000000120d1c8224 */ /* 0x001fcc00078e02ff */
[----:B------:R-:W0:Y:S01]  /*06a0*/  @!P1 F2I.TRUNC.NTZ R8, R26 ;  /* 0x0000001a00089305 */ /* 0x000e22000020f100 */
[----:B---3--:R-:W3:Y:S01]  /*06b0*/  @!P1 LDC.64 R12, c[0x0][0x388] ;  /* 0x0000e200ff0c9b82 */ /* 0x008ee20000000a00 */
[----:B----4-:R-:W-:Y:S01]  /*06c0*/  @!P0 SHF.R.S32.HI R21, RZ, 0x1f, R20 ;  /* 0x0000001fff158819 */ /* 0x010fe20000011414 */
[C---:B------:R-:W-:Y:S01]  /*06d0*/  @!P0 IMAD R19, R9.reuse, R19, R28 ;  /* 0x0000001309138224 */ /* 0x040fe200078e021c */
[----:B-1----:R-:W-:Y:S01]  /*06e0*/  @!P1 SHF.R.S32.HI R29, RZ, 0x1f, R27 ;  /* 0x0000001fff1d9819 */ /* 0x002fe2000001141b */
[----:B------:R-:W-:-:S04]  /*06f0*/  @!P0 IMAD.WIDE.U32 R20, R9, R18, R20 ;  /* 0x0000001209148225 */ /* 0x000fc800078e0014 */
[----:B--2---:R-:W-:Y:S01]  /*0700*/  @!P1 IMAD R18, R29, R16, RZ ;  /* 0x000000101d129224 */ /* 0x004fe200078e02ff */
[----:B0-----:R-:W-:-:S03]  /*0710*/  @!P1 SHF.R.S32.HI R9, RZ, 0x1f, R8 ;  /* 0x0000001fff099819 */ /* 0x001fc60000011408 */
[----:B------:R-:W-:Y:S02]  /*0720*/  @!P1 IMAD R17, R27, R17, R18 ;  /* 0x000000111b119224 */ /* 0x000fe400078e0212 */
[----:B------:R-:W-:-:S04]  /*0730*/  @!P0 IMAD.WIDE.U32 R14, R20, 0x14, R14 ;  /* 0x00000014140e8825 */ /* 0x000fc800078e000e */
[----:B------:R-:W-:Y:S01]  /*0740*/  @!P1 IMAD.WIDE.U32 R8, R27, R16, R8 ;  /* 0x000000101b089225 */ /* 0x000fe200078e0008 */
[----:B------:R-:W-:-:S03]  /*0750*/  @!P0 IADD3 R16, PT, PT, R21, R19, RZ ;  /* 0x0000001315108210 */ /* 0x000fc60007ffe0ff */
[----:B------:R-:W-:Y:S02]  /*0760*/  @!P1 IMAD.IADD R9, R17, 0x1, R9 ;  /* 0x0000000111099824 */ /* 0x000fe400078e0209 */
[----:B------:R-:W-:Y:S02]  /*0770*/  @!P0 IMAD R17, R16, 0x14, RZ ;  /* 0x0000001410118824 */ /* 0x000fe400078e02ff */
[----:B---3--:R-:W-:-:S04]  /*0780*/  @!P1 IMAD.WIDE.U32 R12, R8, 0x14, R12 ;  /* 0x00000014080c9825 */ /* 0x008fc800078e000c */
[----:B------:R-:W-:Y:S01]  /*0790*/  @!P1 IMAD R19, R9, 0x14, RZ ;  /* 0x0000001409139824 */ /* 0x000fe200078e02ff */
[----:B------:R-:W-:Y:S01]  /*07a0*/  MOV R9, R23 ;  /* 0x0000001700097202 */ /* 0x000fe20000000f00 */
[----:B------:R-:W-:Y:S02]  /*07b0*/  IMAD.MOV.U32 R8, RZ, RZ, R24 ;  /* 0x000000ffff087224 */ /* 0x000fe400078e0018 */
[----:B------:R-:W-:Y:S02]  /*07c0*/  @!P0 IMAD.IADD R15, R15, 0x1, R17 ;  /* 0x000000010f0f8824 */ /* 0x000fe400078e0211 */
[----:B------:R-:W-:-:S03]  /*07d0*/  @!P1 IMAD.IADD R13, R13, 0x1, R19 ;  /* 0x000000010d0d9824 */ /* 0x000fc600078e0213 */
[----:B------:R-:W2:Y:S04]  /*07e0*/  @!P0 LDG.E R9, desc[UR4][R14.64] ;  /* 0x000000040e098981 */ /* 0x000ea8000c1e1900 */
[----:B------:R-:W3:Y:S04]  /*07f0*/  @!P0 LDG.E R8, desc[UR4][R14.64+0x4] ;  /* 0x000004040e088981 */ /* 0x000ee8000c1e1900 */
[----:B------:R-:W4:Y:S04]  /*0800*/  @!P1 LDG.E R23, desc[UR4][R12.64] ;  /* 0x000000040c179981 */ /* 0x000f28000c1e1900 */
[----:B------:R-:W4:Y:S01]  /*0810*/  @!P1 LDG.E R24, desc[UR4][R12.64+0x4] ;  /* 0x000004040c189981 */ /* 0x000f22000c1e1900 */
[----:B------:R-:W-:Y:S01]  /*0820*/  FADD R17, R22, 4 ;  /* 0x4080000016117421 */ /* 0x000fe20000000000 */
[----:B-----5:R-:W-:Y:S01]  /*0830*/  FADD R0, R3, R0 ;  /* 0x0000000003007221 */ /* 0x020fe20000000000 */
[----:B------:R-:W-:-:S03]  /*0840*/  FADD R3, R2, R5 ;  /* 0x0000000502037221 */ /* 0x000fc60000000000 */
[----:B------:R-:W-:-:S04]  /*0850*/  IADD3 R16, PT, PT, R17, 0x1800000, RZ ;  /* 0x0180000011107810 */ /* 0x000fc80007ffe0ff */
[----:B------:R-:W-:-:S04]  /*0860*/  LOP3.LUT R16, R16, 0x7f800000, RZ, 0xc0, !PT ;  /* 0x7f80000010107812 */ /* 0x000fc800078ec0ff */
[----:B------:R-:W-:Y:S01]  /*0870*/  ISETP.GT.U32.AND P0, PT, R16, 0x1ffffff, PT ;  /* 0x01ffffff1000780c */ /* 0x000fe20003f04070 */
[----:B--2---:R-:W-:Y:S01]  /*0880*/  FADD R0, R0, R9 ;  /* 0x0000000900007221 */ /* 0x004fe20000000000 */
[----:B---3--:R-:W-:-:S03]  /*0890*/  FADD R3, R3, R8 ;  /* 0x0000000803037221 */ /* 0x008fc60000000000 */
[----:B----4-:R-:W-:Y:S01]  /*08a0*/  FADD R23, R0, R23 ;  /* 0x0000001700177221 */ /* 0x010fe20000000000 */
[----:B------:R-:W-:-:S03]  /*08b0*/  FADD R24, R3, R24 ;  /* 0x0000001803187221 */ /* 0x000fc60000000000 */
[-C--:B------:R-:W-:Y:S01]  /*08c0*/  FFMA R6, R6, R22.reuse, R23 ;  /* 0x0000001606067223 */ /* 0x080fe20000000017 */
[----:B------:R-:W-:-:S03]  /*08d0*/  FFMA R7, R7, R22, R24 ;  /* 0x0000001607077223 */ /* 0x000fc60000000018 */
[----:B------:R-:W-:Y:S05]  /*08e0*/  @P0 BRA `(.L_x_60) ;  /* 0x00000000000c0947 */ /* 0x000fea0003800000 */
[----:B------:R-:W-:-:S07]  /*08f0*/  MOV R2, 0x910 ;  /* 0x0000091000027802 */ /* 0x000fce0000000f00 */
[----:B------:R-:W-:Y:S05]  /*0900*/  CALL.REL.NOINC `($__internal_4_$__cuda_sm20_rcp_rn_f32_slowpath) ;  /* 0x0000000000387944 */ /* 0x000fea0003c00000 */
[----:B------:R-:W-:Y:S05]  /*0910*/  BRA `(.L_x_61) ;  /* 0x0000000000107947 */ /* 0x000fea0003800000 */
.L_x_60:
[----:B------:R-:W0:Y:S02]  /*0920*/  MUFU.RCP R0, R17 ;  /* 0x0000001100007308 */ /* 0x000e240000001000 */
[----:B0-----:R-:W-:-:S04]  /*0930*/  FFMA R2, R17, R0, -1 ;  /* 0xbf80000011027423 */ /* 0x001fc80000000000 */
[----:B------:R-:W-:-:S04]  /*0940*/  FADD.FTZ R3, -R2, -RZ ;  /* 0x800000ff02037221 */ /* 0x000fc80000010100 */
[----:B------:R-:W-:-:S07]  /*0950*/  FFMA R0, R0, R3, R0 ;  /* 0x0000000300007223 */ /* 0x000fce0000000000 */
.L_x_61:
[----:B------:R-:W0:Y:S01]  /*0960*/  LDC.64 R2, c[0x0][0x380] ;  /* 0x0000e000ff027b82 */ /* 0x000e220000000a00 */
[----:B------:R-:W-:Y:S02]  /*0970*/  IMAD R5, R4, 0x14, RZ ;  /* 0x0000001404057824 */ /* 0x000fe400078e02ff */
[----:B------:R-:W-:Y:S01]  /*0980*/  FMUL R7, R7, R0 ;  /* 0x0000000007077220 */ /* 0x000fe20000400000 */
[----:B0-----:R-:W-:-:S04]  /*0990*/  IMAD.WIDE.U32 R2, R10, 0x14, R2 ;  /* 0x000000140a027825 */ /* 0x001fc800078e0002 */
[----:B------:R-:W-:Y:S02]  /*09a0*/  IMAD.IADD R3, R5, 0x1, R3 ;  /* 0x0000000105037824 */ /* 0x000fe400078e0203 */
[----:B------:R-:W-:-:S03]  /*09b0*/  FMUL R5, R6, R0 ;  /* 0x0000000006057220 */ /* 0x000fc60000400000 */
[----:B------:R-:W-:Y:S04]  /*09c0*/  STG.E desc[UR4][R2.64+0x4], R7 ;  /* 0x0000040702007986 */ /* 0x000fe8000c101904 */
[----:B------:R-:W-:Y:S01]  /*09d0*/  STG.E desc[UR4][R2.64], R5 ;  /* 0x0000000502007986 */ /* 0x000fe2000c101904 */
[----:B------:R-:W-:Y:S05]  /*09e0*/  EXIT ;  /* 0x000000000000794d */ /* 0x000fea0003800000 */
        .weak           $__internal_4_$__cuda_sm20_rcp_rn_f32_slowpath
        .type           $__internal_4_$__cuda_sm20_rcp_rn_f32_slowpath,@function
        .size           $__internal_4_$__cuda_sm20_rcp_rn_f32_slowpath,($__internal_5_$__cuda_sm3x_div_rn_noftz_f32_slowpath - $__internal_4_$__cuda_sm20_rcp_rn_f32_slowpath)
$__internal_4_$__cuda_sm20_rcp_rn_f32_slowpath:
[----:B------:R-:W-:-:S05]  /*09f0*/  IMAD.SHL.U32 R0, R17, 0x2, RZ ;  /* 0x0000000211007824 */ /* 0x000fca00078e00ff */
[----:B------:R-:W-:Y:S02]  /*0a00*/  SHF.R.U32.HI R13, RZ, 0x18, R0 ;  /* 0x00000018ff0d7819 */ /* 0x000fe40000011600 */
[----:B------:R-:W-:Y:S02]  /*0a10*/  MOV R0, R17 ;  /* 0x0000001100007202 */ /* 0x000fe40000000f00 */
[----:B------:R-:W-:-:S13]  /*0a20*/  ISETP.NE.U32.AND P0, PT, R13, RZ, PT ;  /* 0x000000ff0d00720c */ /* 0x000fda0003f05070 */
[----:B------:R-:W-:Y:S05]  /*0a30*/  @P0 BRA `(.L_x_62) ;  /* 0x00000000002c0947 */ /* 0x000fea0003800000 */
[----:B------:R-:W-:-:S05]  /*0a40*/  IMAD.SHL.U32 R3, R0, 0x2, RZ ;  /* 0x0000000200037824 */ /* 0x000fca00078e00ff */
[----:B------:R-:W-:-:S13]  /*0a50*/  ISETP.NE.AND P0, PT, R3, RZ, PT ;  /* 0x000000ff0300720c */ /* 0x000fda0003f05270 */
[----:B------:R2:W3:Y:S01]  /*0a60*/  @!P0 MUFU.RCP R3, R0 ;  /* 0x0000000000038308 */ /* 0x0004e20000001000 */
[----:B------:R-:W-:Y:S05]  /*0a70*/  @!P0 BRA `(.L_x_63) ;  /* 0x0000000000a48947 */ /* 0x000fea0003800000 */
[----:B------:R-:W-:-:S04]  /*0a80*/  FFMA R5, R0, 1.84467440737095516160e+19, RZ ;  /* 0x5f80000000057823 */ /* 0x000fc800000000ff */
[----:B--2---:R-:W3:Y:S02]  /*0a90*/  MUFU.RCP R0, R5 ;  /* 0x0000000500007308 */ /* 0x004ee40000001000 */
[----:B---3--:R-:W-:-:S04]  /*0aa0*/  FFMA R3, R5, R0, -1 ;  /* 0xbf80000005037423 */ /* 0x008fc80000000000 */
[----:B------:R-:W-:-:S04]  /*0ab0*/  FADD.FTZ R3, -R3, -RZ ;  /* 0x800000ff03037221 */ /* 0x000fc80000010100 */
[----:B------:R-:W-:-:S04]  /*0ac0*/  FFMA R0, R0, R3, R0 ;  /* 0x0000000300007223 */ /* 0x000fc80000000000 */
[----:B------:R-:W-:Y:S01]  /*0ad0*/  FFMA R3, R0, 1.84467440737095516160e+19, RZ ;  /* 0x5f80000000037823 */ /* 0x000fe200000000ff */
[----:B------:R-:W-:Y:S06]  /*0ae0*/  BRA `(.L_x_63) ;  /* 0x0000000000887947 */ /* 0x000fec0003800000 */
.L_x_62:
[----:B------:R-:W-:-:S05]  /*0af0*/  VIADD R15, R13, 0xffffff03 ;  /* 0xffffff030d0f7836 */ /* 0x000fca0000000000 */
[----:B------:R-:W-:-:S13]  /*0b00*/  ISETP.GT.U32.AND P0, PT, R15, 0x1, PT ;  /* 0x000000010f00780c */ /* 0x000fda0003f04070 */
[----:B------:R-:W-:Y:S05]  /*0b10*/  @P0 BRA `(.L_x_64) ;  /* 0x0000000000780947 */ /* 0x000fea0003800000 */
[----:B------:R-:W-:Y:S01]  /*0b20*/  LOP3.LUT R3, R0, 0x7fffff, RZ, 0xc0, !PT ;  /* 0x007fffff00037812 */ /* 0x000fe200078ec0ff */
[----:B------:R-:W-:-:S03]  /*0b30*/  HFMA2 R12, -RZ, RZ, 0, 1.78813934326171875e-07 ;  /* 0x00000003ff0c7431 */ /* 0x000fc600000001ff */
[----:B------:R-:W-:-:S04]  /*0b40*/  LOP3.LUT R3, R3, 0x3f800000, RZ, 0xfc, !PT ;  /* 0x3f80000003037812 */ /* 0x000fc800078efcff */
[----:B------:R-:W0:Y:S01]  /*0b50*/  MUFU.RCP R8, R3 ;  /* 0x0000000300087308 */ /* 0x000e220000001000 */
[----:B------:R-:W-:Y:S01]  /*0b60*/  SHF.L.U32 R12, R12, R15, RZ ;  /* 0x0000000f0c0c7219 */ /* 0x000fe200000006ff */
        /* <DEDUP_REMOVED lines=8> */
[----:B------:R-:W-:-:S03]  /*0bf0*/  LOP3.LUT R12, R12, R5, RZ, 0xc0, !PT ;  /* 0x000000050c0c7212 */ /* 0x000fc600078ec0ff */
[----:B------:R-:W-:Y:S01]  /*0c00*/  IMAD.MOV R8, RZ, RZ, -R8 ;  /* 0x000000ffff087224 */ /* 0x000fe200078e0a08 */
[----:B------:R-:W-:-:S04]  /*0c10*/  SHF.R.U32.HI R12, RZ, R15, R12 ;  /* 0x0000000fff0c7219 */ /* 0x000fc8000001160c */
[----:B------:R-:W-:Y:S02]  /*0c20*/  LOP3.LUT P1, RZ, R8, R15, R5, 0xf8, !PT ;  /* 0x0000000f08ff7212 */ /* 0x000fe4000782f805 */
[C---:B------:R-:W-:Y:S02]  /*0c30*/  LOP3.LUT P0, RZ, R12.reuse, 0x1, RZ, 0xc0, !PT ;  /* 0x000000010cff7812 */ /* 0x040fe4000780c0ff */
[----:B------:R-:W-:Y:S02]  /*0c40*/  LOP3.LUT P2, RZ, R12, 0x2, RZ, 0xc0, !PT ;  /* 0x000000020cff7812 */ /* 0x000fe4000784c0ff */
[----:B------:R-:W-:Y:S02]  /*0c50*/  IADD3 R8, PT, PT, R13, -0xfc, RZ ;  /* 0xffffff040d087810 */ /* 0x000fe40007ffe0ff */
[----:B------:R-:W-:Y:S02]  /*0c60*/  PLOP3.LUT P0, PT, P0, P1, P2, 0xe0, 0x0 ;  /* 0x000000000000781c */ /* 0x000fe40000703c20 */
[----:B------:R-:W-:-:S02]  /*0c70*/  LOP3.LUT P1, RZ, R0, 0x7fffff, RZ, 0xc0, !PT ;  /* 0x007fffff00ff7812 */ /* 0x000fc4000782c0ff */
[----:B------:R-:W-:-:S05]  /*0c80*/  SEL R3, RZ, 0x1, !P0 ;  /* 0x00000001ff037807 */ /* 0x000fca0004000000 */
[----:B------:R-:W-:-:S05]  /*0c90*/  IMAD.MOV R3, RZ, RZ, -R3 ;  /* 0x000000ffff037224 */ /* 0x000fca00078e0a03 */
[----:B------:R-:W-:Y:S02]  /*0ca0*/  ISETP.GE.AND P0, PT, R3, RZ, PT ;  /* 0x000000ff0300720c */ /* 0x000fe40003f06270 */
[----:B------:R-:W-:-:S11]  /*0cb0*/  SHF.R.U32.HI R3, RZ, R8, R5 ;  /* 0x00000008ff037219 */ /* 0x000fd60000011605 */
[----:B------:R-:W-:-:S04]  /*0cc0*/  @!P0 VIADD R3, R3, 0x1 ;  /* 0x0000000103038836 */ /* 0x000fc80000000000 */
[----:B------:R-:W-:-:S05]  /*0cd0*/  @!P1 IMAD.SHL.U32 R3, R3, 0x2, RZ ;  /* 0x0000000203039824 */ /* 0x000fca00078e00ff */
[----:B------:R-:W-:Y:S01]  /*0ce0*/  LOP3.LUT R3, R3, 0x80000000, R0, 0xf8, !PT ;  /* 0x8000000003037812 */ /* 0x000fe200078ef800 */
[----:B------:R-:W-:Y:S06]  /*0cf0*/  BRA `(.L_x_63) ;  /* 0x0000000000047947 */ /* 0x000fec0003800000 */
.L_x_64:
[----:B------:R0:W1:Y:S02]  /*0d00*/  MUFU.RCP R3, R0 ;  /* 0x0000000000037308 */ /* 0x0000640000001000 */
.L_x_63:
[----:B0123--:R-:W-:Y:S01]  /*0d10*/  MOV R0, R3 ;  /* 0x0000000300007202 */ /* 0x00ffe20000000f00 */
[----:B------:R-:W-:-:S04]  /*0d20*/  IMAD.MOV.U32 R3, RZ, RZ, 0x0 ;  /* 0x00000000ff037424 */ /* 0x000fc800078e00ff */
[----:B------:R-:W-:Y:S05]  /*0d30*/  RET.REL.NODEC R2 `(_Z7diffuseP8ParticleS0_mmff) ;  /* 0xfffffff002b07950 */ /* 0x000fea0003c3ffff */
        .weak           $__internal_5_$__cuda_sm3x_div_rn_noftz_f32_slowpath
        .type           $__internal_5_$__cuda_sm3x_div_rn_noftz_f32_slowpath,@function
        .size           $__internal_5_$__cuda_sm3x_div_rn_noftz_f32_slowpath,(.L_x_129 - $__internal_5_$__cuda_sm3x_div_rn_noftz_f32_slowpath)
$__internal_5_$__cuda_sm3x_div_rn_noftz_f32_slowpath:
[----:B------:R-:W0:Y:S01]  /*0d40*/  LDC R3, c[0x0][0x3a4] ;  /* 0x0000e900ff037b82 */ /* 0x000e220000000800 */
[--C-:B------:R-:W-:Y:S01]  /*0d50*/  SHF.R.U32.HI R12, RZ, 0x17, R0.reuse ;  /* 0x00000017ff0c7819 */ /* 0x100fe20000011600 */
[----:B------:R-:W-:-:S03]  /*0d60*/  IMAD.MOV.U32 R15, RZ, RZ, R0 ;  /* 0x000000ffff0f7224 */ /* 0x000fc600078e0000 */
[----:B------:R-:W-:-:S03]  /*0d70*/  LOP3.LUT R13, R12, 0xff, RZ, 0xc0, !PT ;  /* 0x000000ff0c0d7812 */ /* 0x000fc600078ec0ff */
[----:B------:R-:W1:Y:S01]  /*0d80*/  LDC R16, c[0x0][0x3a4] ;  /* 0x0000e900ff107b82 */ /* 0x000e620000000800 */
[----:B------:R-:W-:Y:S02]  /*0d90*/  IADD3 R17, PT, PT, R13, -0x1, RZ ;  /* 0xffffffff0d117810 */ /* 0x000fe40007ffe0ff */
[----:B0-----:R-:W-:-:S04]  /*0da0*/  SHF.R.U32.HI R5, RZ, 0x17, R3 ;  /* 0x00000017ff057819 */ /* 0x001fc80000011603 */
[----:B------:R-:W-:-:S05]  /*0db0*/  LOP3.LUT R5, R5, 0xff, RZ, 0xc0, !PT ;  /* 0x000000ff05057812 */ /* 0x000fca00078ec0ff */
[----:B------:R-:W-:-:S05]  /*0dc0*/  VIADD R18, R5, 0xffffffff ;  /* 0xffffffff05127836 */ /* 0x000fca0000000000 */
[----:B------:R-:W-:-:S04]  /*0dd0*/  ISETP.GT.U32.AND P0, PT, R18, 0xfd, PT ;  /* 0x000000fd1200780c */ /* 0x000fc80003f04070 */
[----:B------:R-:W-:-:S13]  /*0de0*/  ISETP.GT.U32.OR P0, PT, R17, 0xfd, P0 ;  /* 0x000000fd1100780c */ /* 0x000fda0000704470 */
[----:B------:R-:W-:Y:S01]  /*0df0*/  @!P0 IMAD.MOV.U32 R12, RZ, RZ, RZ ;  /* 0x000000ffff0c8224 */ /* 0x000fe200078e00ff */
[----:B-1----:R-:W-:Y:S06]  /*0e00*/  @!P0 BRA `(.L_x_65) ;  /* 0x00000000005c8947 */ /* 0x002fec0003800000 */
        /* <DEDUP_REMOVED lines=19> */
[----:B------:R-:W-:Y:S02]  /*0f40*/  @!P0 IMAD.MOV.U32 R12, RZ, RZ, -0x40 ;  /* 0xffffffc0ff0c8424 */ /* 0x000fe400078e00ff */
[----:B------:R-:W-:Y:S01]  /*0f50*/  @!P0 FFMA R15, R0, 1.84467440737095516160e+19, RZ ;  /* 0x5f800000000f8823 */ /* 0x000fe200000000ff */
[----:B------:R-:W-:Y:S01]  /*0f60*/  @!P1 FFMA R16, R3, 1.84467440737095516160e+19, RZ ;  /* 0x5f80000003109823 */ /* 0x000fe200000000ff */
[----:B------:R-:W-:-:S07]  /*0f70*/  @!P1 VIADD R12, R12, 0x40 ;  /* 0x000000400c0c9836 */ /* 0x000fce0000000000 */
.L_x_65:
[----:B------:R-:W-:-:S04]  /*0f80*/  LEA R3, R5, 0xc0800000, 0x17 ;  /* 0xc080000005037811 */ /* 0x000fc800078eb8ff */
[----:B------:R-:W-:Y:S01]  /*0f90*/  IADD3 R17, PT, PT, -R3, R16, RZ ;  /* 0x0000001003117210 */ /* 0x000fe20007ffe1ff */
[----:B------:R-:W-:-:S03]  /*0fa0*/  VIADD R16, R13, 0xffffff81 ;  /* 0xffffff810d107836 */ /* 0x000fc60000000000 */
[----:B------:R-:W0:Y:S01]  /*0fb0*/  MUFU.RCP R3, R17 ;  /* 0x0000001100037308 */ /* 0x000e220000001000 */
[----:B------:R-:W-:Y:S01]  /*0fc0*/  FADD.FTZ R19, -R17, -RZ ;  /* 0x800000ff11137221 */ /* 0x000fe20000010100 */
[----:B------:R-:W-:-:S03]  /*0fd0*/  IMAD R0, R16, -0x800000, R15 ;  /* 0xff80000010007824 */ /* 0x000fc600078e020f */
[----:B0-----:R-:W-:-:S04]  /*0fe0*/  FFMA R18, R3, R19, 1 ;  /* 0x3f80000003127423 */ /* 0x001fc80000000013 */
[----:B------:R-:W-:-:S04]  /*0ff0*/  FFMA R3, R3, R18, R3 ;  /* 0x0000001203037223 */ /* 0x000fc80000000003 */
[----:B------:R-:W-:-:S04]  /*1000*/  FFMA R18, R0, R3, RZ ;  /* 0x0000000300127223 */ /* 0x000fc800000000ff */
[----:B------:R-:W-:-:S04]  /*1010*/  FFMA R13, R19, R18, R0 ;  /* 0x00000012130d7223 */ /* 0x000fc80000000000 */
[----:B------:R-:W-:Y:S01]  /*1020*/  FFMA R18, R3, R13, R18 ;  /* 0x0000000d03127223 */ /* 0x000fe20000000012 */
[----:B------:R-:W-:-:S03]  /*1030*/  IADD3 R13, PT, PT, R16, 0x7f, -R5 ;  /* 0x0000007f100d7810 */ /* 0x000fc60007ffe805 */
[----:B------:R-:W-:Y:S02]  /*1040*/  FFMA R19, R19, R18, R0 ;  /* 0x0000001213137223 */ /* 0x000fe40000000000 */
[----:B------:R-:W-:Y:S02]  /*1050*/  IMAD.IADD R13, R13, 0x1, R12 ;  /* 0x000000010d0d7824 */ /* 0x000fe400078e020c */
[----:B------:R-:W-:-:S05]  /*1060*/  FFMA R0, R3, R19, R18 ;  /* 0x0000001303007223 */ /* 0x000fca0000000012 */
[----:B------:R-:W-:-:S04]  /*1070*/  SHF.R.U32.HI R5, RZ, 0x17, R0 ;  /* 0x00000017ff057819 */ /* 0x000fc80000011600 */
[----:B------:R-:W-:-:S04]  /*1080*/  LOP3.LUT R5, R5, 0xff, RZ, 0xc0, !PT ;  /* 0x000000ff05057812 */ /* 0x000fc800078ec0ff */
[----:B------:R-:W-:-:S05]  /*1090*/  IADD3 R15, PT, PT, R5, R13, RZ ;  /* 0x0000000d050f7210 */ /* 0x000fca0007ffe0ff */
[----:B------:R-:W-:-:S05]  /*10a0*/  VIADD R5, R15, 0xffffffff ;  /* 0xffffffff0f057836 */ /* 0x000fca0000000000 */
        /* <DEDUP_REMOVED lines=9> */
[-CC-:B------:R-:W-:Y:S01]  /*1140*/  FFMA.RZ R5, R3, R19.reuse, R18.reuse ;  /* 0x0000001303057223 */ /* 0x180fe2000000c012 */
[----:B------:R-:W-:Y:S01]  /*1150*/  IADD3 R16, PT, PT, R15, 0x20, RZ ;  /* 0x000000200f107810 */ /* 0x000fe20007ffe0ff */
[-CC-:B------:R-:W-:Y:S01]  /*1160*/  FFMA.RM R12, R3, R19.reuse, R18.reuse ;  /* 0x00000013030c7223 */ /* 0x180fe20000004012 */
[----:B------:R-:W-:Y:S02]  /*1170*/  ISETP.NE.AND P2, PT, R15, RZ, PT ;  /* 0x000000ff0f00720c */ /* 0x000fe40003f45270 */
[----:B------:R-:W-:Y:S01]  /*1180*/  LOP3.LUT R13, R5, 0x7fffff, RZ, 0xc0, !PT ;  /* 0x007fffff050d7812 */ /* 0x000fe200078ec0ff */
[----:B------:R-:W-:Y:S01]  /*1190*/  FFMA.RP R5, R3, R19, R18 ;  /* 0x0000001303057223 */ /* 0x000fe20000008012 */
[----:B------:R-:W-:Y:S01]  /*11a0*/  IMAD.MOV R3, RZ, RZ, -R15 ;  /* 0x000000ffff037224 */ /* 0x000fe200078e0a0f */
[----:B------:R-:W-:Y:S02]  /*11b0*/  ISETP.NE.AND P1, PT, R15, RZ, PT ;  /* 0x000000ff0f00720c */ /* 0x000fe40003f25270 */
[----:B------:R-:W-:-:S02]  /*11c0*/  LOP3.LUT R13, R13, 0x800000, RZ, 0xfc, !PT ;  /* 0x008000000d0d7812 */ /* 0x000fc400078efcff */
[----:B------:R-:W-:Y:S02]  /*11d0*/  FSETP.NEU.FTZ.AND P0, PT, R5, R12, PT ;  /* 0x0000000c0500720b */ /* 0x000fe40003f1d000 */
[----:B------:R-:W-:Y:S02]  /*11e0*/  SHF.L.U32 R16, R13, R16, RZ ;  /* 0x000000100d107219 */ /* 0x000fe400000006ff */
        /* <DEDUP_REMOVED lines=11> */
.L_x_71:
[----:B------:R-:W-:-:S04]  /*12a0*/  LOP3.LUT R0, R0, 0x80000000, RZ, 0xc0, !PT ;  /* 0x8000000000007812 */ /* 0x000fc800078ec0ff */
[----:B------:R-:W-:Y:S01]  /*12b0*/  LOP3.LUT R0, R0, 0x7f800000, RZ, 0xfc, !PT ;  /* 0x7f80000000007812 */ /* 0x000fe200078efcff */
[----:B------:R-:W-:Y:S06]  /*12c0*/  BRA `(.L_x_72) ;  /* 0x0000000000287947 */ /* 0x000fec0003800000 */
.L_x_70:
[----:B------:R-:W-:Y:S01]  /*12d0*/  IMAD R0, R13, 0x800000, R0 ;  /* 0x008000000d007824 */ /* 0x000fe200078e0200 */
[----:B------:R-:W-:Y:S06]  /*12e0*/  BRA `(.L_x_72) ;  /* 0x0000000000207947 */ /* 0x000fec0003800000 */
.L_x_69:
[----:B------:R-:W-:-:S04]  /*12f0*/  LOP3.LUT R0, R16, 0x80000000, R15, 0x48, !PT ;  /* 0x8000000010007812 */ /* 0x000fc800078e480f */
[----:B------:R-:W-:Y:S01]  /*1300*/  LOP3.LUT R0, R0, 0x7f800000, RZ, 0xfc, !PT ;  /* 0x7f80000000007812 */ /* 0x000fe200078efcff */
[----:B------:R-:W-:Y:S06]  /*1310*/  BRA `(.L_x_72) ;  /* 0x0000000000147947 */ /* 0x000fec0003800000 */
.L_x_68:
[----:B------:R-:W-:Y:S01]  /*1320*/  LOP3.LUT R0, R16, 0x80000000, R15, 0x48, !PT ;  /* 0x8000000010007812 */ /* 0x000fe200078e480f */
[----:B------:R-:W-:Y:S06]  /*1330*/  BRA `(.L_x_72) ;  /* 0x00000000000c7947 */ /* 0x000fec0003800000 */
.L_x_67:
[----:B------:R-:W0:Y:S01]  /*1340*/  MUFU.RSQ R0, -QNAN ;  /* 0xffc0000000007908 */ /* 0x000e220000001400 */
[----:B------:R-:W-:Y:S05]  /*1350*/  BRA `(.L_x_72) ;  /* 0x0000000000047947 */ /* 0x000fea0003800000 */
.L_x_66:
[----:B------:R-:W-:-:S07]  /*1360*/  FADD.FTZ R0, R0, R3 ;  /* 0x0000000300007221 */ /* 0x000fce0000010000 */
.L_x_72:
[----:B------:R-:W-:-:S04]  /*1370*/  HFMA2 R3, -RZ, RZ, 0, 0 ;  /* 0x00000000ff037431 */ /* 0x000fc800000001ff */
[----:B0-----:R-:W-:Y:S05]  /*1380*/  RET.REL.NODEC R2 `(_Z7diffuseP8ParticleS0_mmff) ;  /* 0xffffffec021c7950 */ /* 0x001fea0003c3ffff */
.L_x_73:
        /* <DEDUP_REMOVED lines=15> */
.L_x_129:


//--------------------- .text._Z5paintPhP8Particlemm --------------------------
	.section	.text._Z5paintPhP8Particlemm,"ax",@progbits
	.align	128
        .global         _Z5paintPhP8Particlemm
        .type           _Z5paintPhP8Particlemm,@function
        .size           _Z5paintPhP8Particlemm,(.L_x_141 - _Z5paintPhP8Particlemm)
        .other          _Z5paintPhP8Particlemm,@"STO_CUDA_ENTRY STV_DEFAULT"
_Z5paintPhP8Particlemm:
.text._Z5paintPhP8Particlemm:
        /* <DEDUP_REMOVED lines=13> */
[----:B-1----:R-:W-:-:S04]  /*00d0*/  IMAD.WIDE.U32 R2, R7, UR6, R2 ;  /* 0x0000000607027c25 */ /* 0x002fc8000f8e0002 */
[----:B------:R-:W-:Y:S01]  /*00e0*/  IMAD R11, R7, UR7, R3 ;  /* 0x00000007070b7c24 */ /* 0x000fe2000f8e0203 */
[----:B------:R-:W1:Y:S01]  /*00f0*/  LDCU.64 UR6, c[0x0][0x380] ;  /* 0x00007000ff0677ac */ /* 0x000e620008000a00 */
[----:B---3--:R-:W-:-:S04]  /*0100*/  IMAD.WIDE.U32 R4, R2, 0x14, R4 ;  /* 0x0000001402047825 */ /* 0x008fc800078e0004 */
[----:B------:R-:W-:-:S05]  /*0110*/  IMAD R3, R11, 0x14, RZ ;  /* 0x000000140b037824 */ /* 0x000fca00078e02ff */
[----:B------:R-:W-:-:S05]  /*0120*/  IADD3 R5, PT, PT, R5, R3, RZ ;  /* 0x0000000305057210 */ /* 0x000fca0007ffe0ff */
[----:B0-----:R-:W2:Y:S04]  /*0130*/  LDG.E R3, desc[UR4][R4.64+0xc] ;  /* 0x00000c0404037981 */ /* 0x001ea8000c1e1900 */
[----:B------:R-:W3:Y:S04]  /*0140*/  LDG.E R0, desc[UR4][R4.64+0x8] ;  /* 0x0000080404007981 */ /* 0x000ee8000c1e1900 */
[----:B------:R1:W4:Y:S01]  /*0150*/  LDG.E R6, desc[UR4][R4.64+0x10] ;  /* 0x0000100404067981 */ /* 0x000322000c1e1900 */
[----:B------:R-:W-:Y:S01]  /*0160*/  HFMA2 R8, -RZ, RZ, 0, 1.5199184417724609375e-05 ;  /* 0x000000ffff087431 */ /* 0x000fe200000001ff */
[----:B-1----:R-:W-:-:S04]  /*0170*/  LEA R4, P0, R2, UR6, 0x2 ;  /* 0x0000000602047c11 */ /* 0x002fc8000f8010ff */
[----:B------:R-:W-:Y:S02]  /*0180*/  LEA.HI.X R5, R2, UR7, R11, 0x2, P0 ;  /* 0x0000000702057c11 */ /* 0x000fe400080f140b */
[----:B------:R-:W-:-:S05]  /*0190*/  PRMT R2, R8, 0x7610, R2 ;  /* 0x0000761008027816 */ /* 0x000fca0000000002 */
[----:B------:R-:W-:Y:S01]  /*01a0*/  STG.E.U8 desc[UR4][R4.64+0x3], R2 ;  /* 0x0000030204007986 */ /* 0x000fe2000c101104 */
[----:B--2---:R-:W-:Y:S01]  /*01b0*/  FMUL R7, R3, 255 ;  /* 0x437f000003077820 */ /* 0x004fe20000400000 */
[----:B---3--:R-:W-:-:S04]  /*01c0*/  FMUL R0, R0, 255 ;  /* 0x437f000000007820 */ /* 0x008fc80000400000 */
[----:B------:R-:W-:Y:S01]  /*01d0*/  FMNMX R7, R7, 255, PT ;  /* 0x437f000007077809 */ /* 0x000fe20003800000 */
[----:B----4-:R-:W-:Y:S01]  /*01e0*/  FMUL R6, R6, 255 ;  /* 0x437f000006067820 */ /* 0x010fe20000400000 */
[----:B------:R-:W-:-:S04]  /*01f0*/  FMNMX R0, R0, 255, PT ;  /* 0x437f000000007809 */ /* 0x000fc80003800000 */
[----:B------:R-:W-:Y:S01]  /*0200*/  FMNMX R6, R6, 255, PT ;  /* 0x437f000006067809 */ /* 0x000fe20003800000 */
[----:B------:R-:W0:Y:S08]  /*0210*/  F2I.U32.TRUNC.NTZ R3, R0 ;  /* 0x0000000000037305 */ /* 0x000e30000020f000 */
[----:B------:R-:W1:Y:S08]  /*0220*/  F2I.U32.TRUNC.NTZ R7, R7 ;  /* 0x0000000700077305 */ /* 0x000e70000020f000 */
[----:B------:R-:W2:Y:S01]  /*0230*/  F2I.U32.TRUNC.NTZ R9, R6 ;  /* 0x0000000600097305 */ /* 0x000ea2000020f000 */
[----:B0-----:R-:W-:Y:S04]  /*0240*/  STG.E.U8 desc[UR4][R4.64], R3 ;  /* 0x0000000304007986 */ /* 0x001fe8000c101104 */
[----:B-1----:R-:W-:Y:S04]  /*0250*/  STG.E.U8 desc[UR4][R4.64+0x1], R7 ;  /* 0x0000010704007986 */ /* 0x002fe8000c101104 */
[----:B--2---:R-:W-:Y:S01]  /*0260*/  STG.E.U8 desc[UR4][R4.64+0x2], R9 ;  /* 0x0000020904007986 */ /* 0x004fe2000c101104 */
[----:B------:R-:W-:Y:S05]  /*0270*/  EXIT ;  /* 0x000000000000794d */ /* 0x000fea0003800000 */
.L_x_74:
        /* <DEDUP_REMOVED lines=16> */
.L_x_141:


//--------------------- .text._Z12computeColorP8ParticleS0_mmff --------------------------
	.section	.text._Z12computeColorP8ParticleS0_mmff,"ax",@progbits
	.align	128
        .global         _Z12computeColorP8ParticleS0_mmff
        .type           _Z12computeColorP8ParticleS0_mmff,@function
        .size           _Z12computeColorP8ParticleS0_mmff,(.L_x_131 - _Z12computeColorP8ParticleS0_mmff)
        .other          _Z12computeColorP8ParticleS0_mmff,@"STO_CUDA_ENTRY STV_DEFAULT"
_Z12computeColorP8ParticleS0_mmff:
.text._Z12computeColorP8ParticleS0_mmff:
        /* <DEDUP_REMOVED lines=20> */
[----:B------:R1:W5:Y:S04]  /*0140*/  LDG.E R7, desc[UR4][R10.64+0xc] ;  /* 0x00000c040a077981 */ /* 0x000368000c1e1900 */
[----:B------:R1:W5:Y:S01]  /*0150*/  LDG.E R5, desc[UR4][R10.64+0x10] ;  /* 0x000010040a057981 */ /* 0x000362000c1e1900 */
[----:B0-----:R-:W0:Y:S01]  /*0160*/  MUFU.RCP R2, R13 ;  /* 0x0000000d00027308 */ /* 0x001e220000001000 */
[----:B------:R-:W-:-:S02]  /*0170*/  I2FP.F32.S32 R4, R4 ;  /* 0x0000000400047245 */ /* 0x000fc40000201400 */
        /* <DEDUP_REMOVED lines=10> */
[----:B-----5:R-:W-:Y:S05]  /*0220*/  CALL.REL.NOINC `($__internal_7_$__cuda_sm3x_div_rn_noftz_f32_slowpath) ;  /* 0x0000000800d47944 */ /* 0x020fea0003c00000 */
[----:B------:R-:W-:-:S07]  /*0230*/  IMAD.MOV.U32 R6, RZ, RZ, R8 ;  /* 0x000000ffff067224 */ /* 0x000fce00078e0008 */
.L_x_75:
[----:B------:R-:W0:Y:S01]  /*0240*/  LDCU.64 UR8, c[0x0][0x390] ;  /* 0x00007200ff0877ac */ /* 0x000e220008000a00 */
[----:B------:R1:W2:Y:S01]  /*0250*/  F2I.TRUNC.NTZ R16, R4 ;  /* 0x0000000400107305 */ /* 0x0002a2000020f100 */
[----:B------:R-:W-:Y:S01]  /*0260*/  BSSY.RECONVERGENT B0, `(.L_x_76) ;  /* 0x0000033000007945 */ /* 0x000fe20003800200 */
[----:B------:R-:W-:Y:S01]  /*0270*/  IMAD.MOV.U32 R8, RZ, RZ, RZ ;  /* 0x000000ffff087224 */ /* 0x000fe200078e00ff */
[----:B------:R-:W-:Y:S01]  /*0280*/  CS2R R2, SRZ ;  /* 0x0000000000027805 */ /* 0x000fe2000001ff00 */
[----:B------:R-:W-:Y:S02]  /*0290*/  IMAD.MOV.U32 R13, RZ, RZ, RZ ;  /* 0x000000ffff0d7224 */ /* 0x000fe400078e00ff */
[----:B------:R-:W-:Y:S02]  /*02a0*/  IMAD.MOV.U32 R11, RZ, RZ, RZ ;  /* 0x000000ffff0b7224 */ /* 0x000fe400078e00ff */
[----:B------:R-:W3:Y:S01]  /*02b0*/  F2I.TRUNC.NTZ R23, R23 ;  /* 0x0000001700177305 */ /* 0x000ee2000020f100 */
[----:B-1----:R-:W-:Y:S01]  /*02c0*/  HFMA2 R4, -RZ, RZ, 0, 0 ;  /* 0x00000000ff047431 */ /* 0x002fe200000001ff */
[----:B--2---:R-:W-:Y:S01]  /*02d0*/  SHF.R.S32.HI R17, RZ, 0x1f, R16 ;  /* 0x0000001fff117819 */ /* 0x004fe20000011410 */
[C---:B------:R-:W-:Y:S01]  /*02e0*/  VIADD R10, R16.reuse, 0xffffffff ;  /* 0xffffffff100a7836 */ /* 0x040fe20000000000 */
[----:B0-----:R-:W-:-:S04]  /*02f0*/  ISETP.GE.U32.AND P0, PT, R16, UR8, PT ;  /* 0x0000000810007c0c */ /* 0x001fc8000bf06070 */
[----:B------:R-:W-:-:S04]  /*0300*/  ISETP.GE.U32.AND.EX P0, PT, R17, UR9, PT, P0 ;  /* 0x0000000911007c0c */ /* 0x000fc8000bf06100 */
[----:B------:R-:W-:Y:S02]  /*0310*/  ISETP.LT.OR P1, PT, R16, RZ, P0 ;  /* 0x000000ff1000720c */ /* 0x000fe40000721670 */
[----:B------:R-:W-:Y:S02]  /*0320*/  ISETP.GE.U32.AND P0, PT, R10, UR8, PT ;  /* 0x000000080a007c0c */ /* 0x000fe4000bf06070 */
[----:B------:R-:W-:-:S09]  /*0330*/  SHF.R.S32.HI R10, RZ, 0x1f, R10 ;  /* 0x0000001fff0a7819 */ /* 0x000fd2000001140a */
[----:B---3--:R-:W-:Y:S05]  /*0340*/  @P1 BRA `(.L_x_77) ;  /* 0x0000000000901947 */ /* 0x008fea0003800000 */
[----:B------:R-:W0:Y:S01]  /*0350*/  LDCU.64 UR6, c[0x0][0x398] ;  /* 0x00007300ff0677ac */ /* 0x000e220008000a00 */
[C---:B------:R-:W-:Y:S01]  /*0360*/  VIADD R13, R23.reuse, 0xffffffff ;  /* 0xffffffff170d7836 */ /* 0x040fe20000000000 */
[C---:B------:R-:W-:Y:S01]  /*0370*/  ISETP.GE.AND P1, PT, R23.reuse, 0x1, PT ;  /* 0x000000011700780c */ /* 0x040fe20003f26270 */
[----:B------:R-:W-:Y:S02]  /*0380*/  VIADD R11, R23, 0x1 ;  /* 0x00000001170b7836 */ /* 0x000fe40000000000 */
[----:B------:R-:W-:Y:S01]  /*0390*/  IMAD.MOV.U32 R8, RZ, RZ, RZ ;  /* 0x000000ffff087224 */ /* 0x000fe200078e00ff */
[----:B------:R-:W-:Y:S01]  /*03a0*/  SHF.R.S32.HI R2, RZ, 0x1f, R13 ;  /* 0x0000001fff027819 */ /* 0x000fe2000001140d */
[----:B------:R-:W-:Y:S01]  /*03b0*/  IMAD.MOV.U32 R4, RZ, RZ, RZ ;  /* 0x000000ffff047224 */ /* 0x000fe200078e00ff */
[----:B0-----:R-:W-:Y:S02]  /*03c0*/  ISETP.GE.U32.AND P2, PT, R13, UR6, PT ;  /* 0x000000060d007c0c */ /* 0x001fe4000bf46070 */
[----:B------:R-:W-:-:S02]  /*03d0*/  ISETP.GE.U32.AND P3, PT, R11, UR6, PT ;  /* 0x000000060b007c0c */ /* 0x000fc4000bf66070 */
[----:B------:R-:W-:Y:S02]  /*03e0*/  ISETP.GE.U32.OR.EX P1, PT, R2, UR7, !P1, P2 ;  /* 0x0000000702007c0c */ /* 0x000fe4000cf26520 */
[----:B------:R-:W-:Y:S02]  /*03f0*/  SHF.R.S32.HI R2, RZ, 0x1f, R11 ;  /* 0x0000001fff027819 */ /* 0x000fe4000001140b */
[----:B------:R-:W-:-:S04]  /*0400*/  ISETP.GE.AND P2, PT, R23, -0x1, PT ;  /* 0xffffffff1700780c */ /* 0x000fc80003f46270 */
[----:B------:R-:W-:-:S05]  /*0410*/  ISETP.GE.U32.OR.EX P2, PT, R2, UR7, !P2, P3 ;  /* 0x0000000702007c0c */ /* 0x000fca000d746530 */
[----:B------:R-:W0:Y:S01]  /*0420*/  @!P1 LDC.64 R2, c[0x0][0x388] ;  /* 0x0000e200ff029b82 */ /* 0x000e220000000a00 */
[----:B------:R-:W-:-:S04]  /*0430*/  @!P1 IMAD.WIDE.U32 R18, R13, UR8, R16 ;  /* 0x000000080d129c25 */ /* 0x000fc8000f8e0010 */
[----:B------:R-:W-:-:S03]  /*0440*/  @!P1 IMAD R13, R13, UR9, R19 ;  /* 0x000000090d0d9c24 */ /* 0x000fc6000f8e0213 */
[----:B------:R-:W1:Y:S01]  /*0450*/  @!P2 LDC.64 R20, c[0x0][0x388] ;  /* 0x0000e200ff14ab82 */ /* 0x000e620000000a00 */
[----:B------:R-:W-:Y:S02]  /*0460*/  @!P1 IMAD R13, R13, 0x14, RZ ;  /* 0x000000140d0d9824 */ /* 0x000fe400078e02ff */
[----:B0-----:R-:W-:-:S04]  /*0470*/  @!P1 IMAD.WIDE.U32 R18, R18, 0x14, R2 ;  /* 0x0000001412129825 */ /* 0x001fc800078e0002 */
[----:B------:R-:W-:Y:S02]  /*0480*/  @!P2 IMAD.MOV.U32 R2, RZ, RZ, R16 ;  /* 0x000000ffff02a224 */ /* 0x000fe400078e0010 */
[----:B------:R-:W-:Y:S02]  /*0490*/  @!P2 IMAD.MOV.U32 R3, RZ, RZ, R17 ;  /* 0x000000ffff03a224 */ /* 0x000fe400078e0011 */
[----:B------:R-:W-:Y:S02]  /*04a0*/  @!P1 IMAD.IADD R19, R19, 0x1, R13 ;  /* 0x0000000113139824 */ /* 0x000fe400078e020d */
[----:B------:R-:W-:-:S03]  /*04b0*/  @!P2 IMAD.WIDE.U32 R2, R11, UR8, R2 ;  /* 0x000000080b02ac25 */ /* 0x000fc6000f8e0002 */
[----:B------:R0:W5:Y:S01]  /*04c0*/  @!P1 LDG.E R8, desc[UR4][R18.64+0x10] ;  /* 0x0000100412089981 */ /* 0x000162000c1e1900 */
[----:B------:R-:W-:Y:S01]  /*04d0*/  @!P2 IMAD R3, R11, UR9, R3 ;  /* 0x000000090b03ac24 */ /* 0x000fe2000f8e0203 */
[----:B------:R-:W-:Y:S01]  /*04e0*/  MOV R11, RZ ;  /* 0x000000ff000b7202 */ /* 0x000fe20000000f00 */
[----:B-1----:R-:W-:-:S04]  /*04f0*/  @!P2 IMAD.WIDE.U32 R20, R2, 0x14, R20 ;  /* 0x000000140214a825 */ /* 0x002fc800078e0014 */
[----:B------:R-:W-:Y:S01]  /*0500*/  @!P2 IMAD R3, R3, 0x14, RZ ;  /* 0x000000140303a824 */ /* 0x000fe200078e02ff */
[----:B------:R0:W5:Y:S01]  /*0510*/  @!P1 LDG.E R11, desc[UR4][R18.64+0x8] ;  /* 0x00000804120b9981 */ /* 0x000162000c1e1900 */
[----:B------:R-:W-:Y:S02]  /*0520*/  IMAD.MOV.U32 R13, RZ, RZ, RZ ;  /* 0x000000ffff0d7224 */ /* 0x000fe400078e00ff */
[----:B------:R-:W-:Y:S01]  /*0530*/  @!P2 IMAD.IADD R21, R21, 0x1, R3 ;  /* 0x000000011515a824 */ /* 0x000fe200078e0203 */
[----:B------:R-:W-:-:S03]  /*0540*/  CS2R R2, SRZ ;  /* 0x0000000000027805 */ /* 0x000fc6000001ff00 */
[----:B------:R0:W5:Y:S04]  /*0550*/  @!P1 LDG.E R13, desc[UR4][R18.64+0xc] ;  /* 0x00000c04120d9981 */ /* 0x000168000c1e1900 */
[----:B------:R0:W5:Y:S04]  /*0560*/  @!P2 LDG.E R2, desc[UR4][R20.64+0x8] ;  /* 0x000008041402a981 */ /* 0x000168000c1e1900 */
[----:B------:R0:W5:Y:S04]  /*0570*/  @!P2 LDG.E R4, desc[UR4][R20.64+0xc] ;  /* 0x00000c041404a981 */ /* 0x000168000c1e1900 */
[----:B------:R0:W5:Y:S02]  /*0580*/  @!P2 LDG.E R3, desc[UR4][R20.64+0x10] ;  /* 0x000010041403a981 */ /* 0x000164000c1e1900 */
.L_x_77:
[----:B------:R-:W-:Y:S05]  /*0590*/  BSYNC.RECONVERGENT B0 ;  /* 0x0000000000007941 */ /* 0x000fea0003800200 */
.L_x_76:
[----:B------:R-:W1:Y:S01]  /*05a0*/  LDCU.64 UR6, c[0x0][0x398] ;  /* 0x00007300ff0677ac */ /* 0x000e620008000a00 */
[----:B------:R-:W-:Y:S01]  /*05b0*/  ISETP.GE.U32.AND.EX P0, PT, R10, UR9, PT, P0 ;  /* 0x000000090a007c0c */ /* 0x000fe2000bf06100 */
[----:B0-----:R-:W0:Y:S01]  /*05c0*/  LDC.64 R18, c[0x0][0x388] ;  /* 0x0000e200ff127b82 */ /* 0x001e220000000a00 */
[C---:B------:R-:W-:Y:S01]  /*05d0*/  VIADD R10, R16.reuse, 0x1 ;  /* 0x00000001100a7836 */ /* 0x040fe20000000000 */
[----:B------:R-:W-:Y:S01]  /*05e0*/  SHF.R.S32.HI R12, RZ, 0x1f, R23 ;  /* 0x0000001fff0c7819 */ /* 0x000fe20000011417 */
[----:B------:R-:W-:Y:S01]  /*05f0*/  IMAD.MOV.U32 R21, RZ, RZ, R17 ;  /* 0x000000ffff157224 */ /* 0x000fe200078e0011 */
[----:B------:R-:W-:Y:S01]  /*0600*/  ISETP.LT.OR P0, PT, R16, 0x1, P0 ;  /* 0x000000011000780c */ /* 0x000fe20000701670 */
[----:B------:R-:W-:Y:S01]  /*0610*/  IMAD.MOV.U32 R22, RZ, RZ, RZ ;  /* 0x000000ffff167224 */ /* 0x000fe200078e00ff */
[----:B------:R-:W-:Y:S02]  /*0620*/  ISETP.GE.U32.AND P1, PT, R10, UR8, PT ;  /* 0x000000080a007c0c */ /* 0x000fe4000bf26070 */
[----:B------:R-:W-:-:S02]  /*0630*/  MOV R20, R16 ;  /* 0x0000001000147202 */ /* 0x000fc40000000f00 */
[----:B------:R-:W-:Y:S02]  /*0640*/  SHF.R.S32.HI R10, RZ, 0x1f, R10 ;  /* 0x0000001fff0a7819 */ /* 0x000fe4000001140a */
[----:B------:R-:W-:Y:S01]  /*0650*/  PLOP3.LUT P3, PT, PT, PT, PT, 0x8, 0x80 ;  /* 0x000000000080781c */ /* 0x000fe20003f6e170 */
[C---:B------:R-:W-:Y:S01]  /*0660*/  IMAD.WIDE.U32 R20, R23.reuse, UR8, R20 ;  /* 0x0000000817147c25 */ /* 0x040fe2000f8e0014 */
[----:B------:R-:W-:Y:S02]  /*0670*/  ISETP.GE.U32.AND.EX P1, PT, R10, UR9, PT, P1 ;  /* 0x000000090a007c0c */ /* 0x000fe4000bf26110 */
[C---:B-1----:R-:W-:Y:S01]  /*0680*/  ISETP.GE.U32.AND P4, PT, R23.reuse, UR6, PT ;  /* 0x0000000617007c0c */ /* 0x042fe2000bf86070 */
[C---:B------:R-:W-:Y:S01]  /*0690*/  IMAD R10, R23.reuse, UR9, R21 ;  /* 0x00000009170a7c24 */ /* 0x040fe2000f8e0215 */
[----:B------:R-:W-:Y:S02]  /*06a0*/  @!P0 ISETP.GE.U32.AND P2, PT, R23, UR6, PT ;  /* 0x0000000617008c0c */ /* 0x000fe4000bf46070 */
[----:B------:R-:W-:Y:S01]  /*06b0*/  ISETP.GE.U32.AND.EX P4, PT, R12, UR7, PT, P4 ;  /* 0x000000070c007c0c */ /* 0x000fe2000bf86140 */
[----:B------:R-:W-:Y:S01]  /*06c0*/  IMAD R17, R10, 0x14, RZ ;  /* 0x000000140a117824 */ /* 0x000fe200078e02ff */
[----:B------:R-:W-:Y:S01]  /*06d0*/  @!P0 ISETP.GE.U32.AND.EX P2, PT, R12, UR7, PT, P2 ;  /* 0x000000070c008c0c */ /* 0x000fe2000bf46120 */
[----:B------:R-:W-:Y:S01]  /*06e0*/  IMAD.MOV.U32 R12, RZ, RZ, RZ ;  /* 0x000000ffff0c7224 */ /* 0x000fe200078e00ff */
[----:B------:R-:W-:Y:S01]  /*06f0*/  ISETP.LT.OR P1, PT, R16, -0x1, P1 ;  /* 0xffffffff1000780c */ /* 0x000fe20000f21670 */
[----:B0-----:R-:W-:Y:S01]  /*0700*/  IMAD.WIDE.U32 R18, R20, 0x14, R18 ;  /* 0x0000001414127825 */ /* 0x001fe200078e0012 */
[----:B------:R-:W-:-:S02]  /*0710*/  @!P0 PLOP3.LUT P3, PT, P2, PT, PT, 0x8, 0x80 ;  /* 0x000000000080881c */ /* 0x000fc4000176e170 */
[----:B------:R-:W-:Y:S02]  /*0720*/  CS2R R20, SRZ ;  /* 0x0000000000147805 */ /* 0x000fe4000001ff00 */
[----:B------:R-:W-:Y:S01]  /*0730*/  ISETP.LT.OR P4, PT, R23, RZ, P4 ;  /* 0x000000ff1700720c */ /* 0x000fe20002781670 */
[----:B------:R-:W-:Y:S01]  /*0740*/  IMAD.IADD R19, R19, 0x1, R17 ;  /* 0x0000000113137824 */ /* 0x000fe200078e0211 */
[----:B------:R-:W-:Y:S02]  /*0750*/  ISETP.LT.OR P3, PT, R23, RZ, !P3 ;  /* 0x000000ff1700720c */ /* 0x000fe40005f61670 */
[----:B------:R-:W-:Y:S02]  /*0760*/  CS2R R16, SRZ ;  /* 0x0000000000107805 */ /* 0x000fe4000001ff00 */
[----:B------:R-:W-:-:S09]  /*0770*/  PLOP3.LUT P1, PT, P1, P4, PT, 0xf8, 0x8f ;  /* 0x00000000008f781c */ /* 0x000fd20000f29f70 */
[----:B------:R-:W2:Y:S04]  /*0780*/  @!P3 LDG.E R22, desc[UR4][R18.64+-0xc] ;  /* 0xfffff4041216b981 */ /* 0x000ea8000c1e1900 */
[----:B------:R-:W3:Y:S04]  /*0790*/  @!P3 LDG.E R21, desc[UR4][R18.64+-0x8] ;  /* 0xfffff8041215b981 */ /* 0x000ee8000c1e1900 */
[----:B------:R-:W4:Y:S04]  /*07a0*/  @!P3 LDG.E R20, desc[UR4][R18.64+-0x4] ;  /* 0xfffffc041214b981 */ /* 0x000f28000c1e1900 */
[----:B------:R-:W4:Y:S04]  /*07b0*/  @!P1 LDG.E R17, desc[UR4][R18.64+0x1c] ;  /* 0x00001c0412119981 */ /* 0x000f28000c1e1900 */
[----:B------:R-:W4:Y:S04]  /*07c0*/  @!P1 LDG.E R16, desc[UR4][R18.64+0x20] ;  /* 0x0000200412109981 */ /* 0x000f28000c1e1900 */
[----:B------:R-:W4:Y:S01]  /*07d0*/  @!P1 LDG.E R12, desc[UR4][R18.64+0x24] ;  /* 0x00002404120c9981 */ /* 0x000f22000c1e1900 */
[----:B------:R-:W-:Y:S01]  /*07e0*/  FADD R10, R6, 4 ;  /* 0x40800000060a7421 */ /* 0x000fe20000000000 */
[----:B-----5:R-:W-:Y:S01]  /*07f0*/  FADD R11, R2, R11 ;  /* 0x0000000b020b7221 */ /* 0x020fe20000000000 */
[----:B------:R-:W-:Y:S01]  /*0800*/  FADD R4, R4, R13 ;  /* 0x0000000d04047221 */ /* 0x000fe20000000000 */
[----:B------:R-:W-:Y:S01]  /*0810*/  FADD R3, R3, R8 ;  /* 0x0000000803037221 */ /* 0x000fe20000000000 */
[----:B------:R-:W-:-:S05]  /*0820*/  VIADD R23, R10, 0x1800000 ;  /* 0x018000000a177836 */ /* 0x000fca0000000000 */
[----:B------:R-:W-:-:S04]  /*0830*/  LOP3.LUT R23, R23, 0x7f800000, RZ, 0xc0, !PT ;  /* 0x7f80000017177812 */ /* 0x000fc800078ec0ff */
[----:B------:R-:W-:Y:S01]  /*0840*/  ISETP.GT.U32.AND P0, PT, R23, 0x1ffffff, PT ;  /* 0x01ffffff1700780c */ /* 0x000fe20003f04070 */
[----:B--2---:R-:W-:Y:S01]  /*0850*/  FADD R22, R11, R22 ;  /* 0x000000160b167221 */ /* 0x004fe20000000000 */
[----:B---3--:R-:W-:Y:S01]  /*0860*/  FADD R21, R4, R21 ;  /* 0x0000001504157221 */ /* 0x008fe20000000000 */
[----:B----4-:R-:W-:Y:S02]  /*0870*/  FADD R3, R3, R20 ;  /* 0x0000001403037221 */ /* 0x010fe40000000000 */
[----:B------:R-:W-:Y:S01]  /*0880*/  FADD R22, R22, R17 ;  /* 0x0000001116167221 */ /* 0x000fe20000000000 */
[----:B------:R-:W-:-:S03]  /*0890*/  FADD R16, R21, R16 ;  /* 0x0000001015107221 */ /* 0x000fc60000000000 */
[-C--:B------:R-:W-:Y:S01]  /*08a0*/  FFMA R9, R9, R6.reuse, R22 ;  /* 0x0000000609097223 */ /* 0x080fe20000000016 */
[----:B------:R-:W-:Y:S01]  /*08b0*/  FADD R12, R3, R12 ;  /* 0x0000000c030c7221 */ /* 0x000fe20000000000 */
[----:B------:R-:W-:-:S03]  /*08c0*/  FFMA R7, R7, R6, R16 ;  /* 0x0000000607077223 */ /* 0x000fc60000000010 */
[----:B------:R-:W-:Y:S01]  /*08d0*/  FFMA R5, R5, R6, R12 ;  /* 0x0000000605057223 */ /* 0x000fe2000000000c */
[----:B------:R-:W-:Y:S06]  /*08e0*/  @P0 BRA `(.L_x_78) ;  /* 0x0000000000100947 */ /* 0x000fec0003800000 */
[----:B------:R-:W-:-:S07]  /*08f0*/  MOV R4, 0x910 ;  /* 0x0000091000047802 */ /* 0x000fce0000000f00 */
[----:B------:R-:W-:Y:S05]  /*0900*/  CALL.REL.NOINC `($__internal_6_$__cuda_sm20_rcp_rn_f32_slowpath) ;  /* 0x0000000000447944 */ /* 0x000fea0003c00000 */
[----:B------:R-:W-:Y:S01]  /*0910*/  MOV R4, R6 ;  /* 0x0000000600047202 */ /* 0x000fe20000000f00 */
[----:B------:R-:W-:Y:S06]  /*0920*/  BRA `(.L_x_79) ;  /* 0x0000000000107947 */ /* 0x000fec0003800000 */
.L_x_78:
[----:B------:R-:W0:Y:S02]  /*0930*/  MUFU.RCP R3, R10 ;  /* 0x0000000a00037308 */ /* 0x000e240000001000 */
[----:B0-----:R-:W-:-:S04]  /*0940*/  FFMA R2, R10, R3, -1 ;  /* 0xbf8000000a027423 */ /* 0x001fc80000000003 */
[----:B------:R-:W-:-:S04]  /*0950*/  FADD.FTZ R2, -R2, -RZ ;  /* 0x800000ff02027221 */ /* 0x000fc80000010100 */
[----:B------:R-:W-:-:S07]  /*0960*/  FFMA R4, R3, R2, R3 ;  /* 0x0000000203047223 */ /* 0x000fce0000000003 */
.L_x_79:
[----:B------:R-:W0:Y:S01]  /*0970*/  LDC.64 R2, c[0x0][0x380] ;  /* 0x0000e000ff027b82 */ /* 0x000e220000000a00 */
[----:B------:R-:W-:Y:S02]  /*0980*/  IMAD R11, R0, 0x14, RZ ;  /* 0x00000014000b7824 */ /* 0x000fe400078e02ff */
[-C--:B------:R-:W-:Y:S01]  /*0990*/  FMUL R9, R9, R4.reuse ;  /* 0x0000000409097220 */ /* 0x080fe20000400000 */
[-C--:B------:R-:W-:Y:S01]  /*09a0*/  FMUL R7, R7, R4.reuse ;  /* 0x0000000407077220 */ /* 0x080fe20000400000 */
[----:B------:R-:W-:Y:S01]  /*09b0*/  FMUL R5, R5, R4 ;  /* 0x0000000405057220 */ /* 0x000fe20000400000 */
[----:B0-----:R-:W-:-:S04]  /*09c0*/  IMAD.WIDE.U32 R2, R14, 0x14, R2 ;  /* 0x000000140e027825 */ /* 0x001fc800078e0002 */
[----:B------:R-:W-:-:S05]  /*09d0*/  IMAD.IADD R3, R11, 0x1, R3 ;  /* 0x000000010b037824 */ /* 0x000fca00078e0203 */
[----:B------:R-:W-:Y:S04]  /*09e0*/  STG.E desc[UR4][R2.64+0x8], R9 ;  /* 0x0000080902007986 */ /* 0x000fe8000c101904 */
[----:B------:R-:W-:Y:S04]  /*09f0*/  STG.E desc[UR4][R2.64+0xc], R7 ;  /* 0x00000c0702007986 */ /* 0x000fe8000c101904 */
[----:B------:R-:W-:Y:S01]  /*0a00*/  STG.E desc[UR4][R2.64+0x10], R5 ;  /* 0x0000100502007986 */ /* 0x000fe2000c101904 */
[----:B------:R-:W-:Y:S05]  /*0a10*/  EXIT ;  /* 0x000000000000794d */ /* 0x000fea0003800000 */
        .weak           $__internal_6_$__cuda_sm20_rcp_rn_f32_slowpath
        .type           $__internal_6_$__cuda_sm20_rcp_rn_f32_slowpath,@function
        .size           $__internal_6_$__cuda_sm20_rcp_rn_f32_slowpath,($__internal_7_$__cuda_sm3x_div_rn_noftz_f32_slowpath - $__internal_6_$__cuda_sm20_rcp_rn_f32_slowpath)
$__internal_6_$__cuda_sm20_rcp_rn_f32_slowpath:
[----:B------:R-:W-:-:S05]  /*0a20*/  IMAD.SHL.U32 R2, R10, 0x2, RZ ;  /* 0x000000020a027824 */ /* 0x000fca00078e00ff */
[----:B------:R-:W-:Y:S01]  /*0a30*/  SHF.R.U32.HI R12, RZ, 0x18, R2 ;  /* 0x00000018ff0c7819 */ /* 0x000fe20000011602 */
[----:B------:R-:W-:-:S03]  /*0a40*/  IMAD.MOV.U32 R2, RZ, RZ, R10 ;  /* 0x000000ffff027224 */ /* 0x000fc600078e000a */
[----:B------:R-:W-:-:S13]  /*0a50*/  ISETP.NE.U32.AND P0, PT, R12, RZ, PT ;  /* 0x000000ff0c00720c */ /* 0x000fda0003f05070 */
[----:B------:R-:W-:Y:S05]  /*0a60*/  @P0 BRA `(.L_x_80) ;  /* 0x00000000002c0947 */ /* 0x000fea0003800000 */
[----:B------:R-:W-:-:S05]  /*0a70*/  IMAD.SHL.U32 R3, R2, 0x2, RZ ;  /* 0x0000000202037824 */ /* 0x000fca00078e00ff */
[----:B------:R-:W-:-:S13]  /*0a80*/  ISETP.NE.AND P0, PT, R3, RZ, PT ;  /* 0x000000ff0300720c */ /* 0x000fda0003f05270 */
[----:B------:R2:W3:Y:S01]  /*0a90*/  @!P0 MUFU.RCP R3, R2 ;  /* 0x0000000200038308 */ /* 0x0004e20000001000 */
[----:B------:R-:W-:Y:S05]  /*0aa0*/  @!P0 BRA `(.L_x_81) ;  /* 0x0000000000a48947 */ /* 0x000fea0003800000 */
[----:B------:R-:W-:-:S04]  /*0ab0*/  FFMA R6, R2, 1.84467440737095516160e+19, RZ ;  /* 0x5f80000002067823 */ /* 0x000fc800000000ff */
[----:B---3--:R-:W2:Y:S02]  /*0ac0*/  MUFU.RCP R3, R6 ;  /* 0x0000000600037308 */ /* 0x008ea40000001000 */
[----:B--2---:R-:W-:-:S04]  /*0ad0*/  FFMA R2, R6, R3, -1 ;  /* 0xbf80000006027423 */ /* 0x004fc80000000003 */
[----:B------:R-:W-:-:S04]  /*0ae0*/  FADD.FTZ R2, -R2, -RZ ;  /* 0x800000ff02027221 */ /* 0x000fc80000010100 */
[----:B------:R-:W-:-:S04]  /*0af0*/  FFMA R2, R3, R2, R3 ;  /* 0x0000000203027223 */ /* 0x000fc80000000003 */
[----:B------:R-:W-:Y:S01]  /*0b00*/  FFMA R3, R2, 1.84467440737095516160e+19, RZ ;  /* 0x5f80000002037823 */ /* 0x000fe200000000ff */
[----:B------:R-:W-:Y:S06]  /*0b10*/  BRA `(.L_x_81) ;  /* 0x0000000000887947 */ /* 0x000fec0003800000 */
.L_x_80:
        /* <DEDUP_REMOVED lines=21> */
[----:B------:R-:W-:-:S04]  /*0c70*/  LOP3.LUT P2, RZ, R13, 0x2, RZ, 0xc0, !PT ;  /* 0x000000020dff7812 */ /* 0x000fc8000784c0ff */
[----:B------:R-:W-:Y:S02]  /*0c80*/  PLOP3.LUT P0, PT, P0, P1, P2, 0xe0, 0x0 ;  /* 0x000000000000781c */ /* 0x000fe40000703c20 */
[----:B------:R-:W-:Y:S02]  /*0c90*/  LOP3.LUT P1, RZ, R2, 0x7fffff, RZ, 0xc0, !PT ;  /* 0x007fffff02ff7812 */ /* 0x000fe4000782c0ff */
[----:B------:R-:W-:-:S05]  /*0ca0*/  SEL R3, RZ, 0x1, !P0 ;  /* 0x00000001ff037807 */ /* 0x000fca0004000000 */
[----:B------:R-:W-:-:S05]  /*0cb0*/  IMAD.MOV R3, RZ, RZ, -R3 ;  /* 0x000000ffff037224 */ /* 0x000fca00078e0a03 */
[----:B------:R-:W-:Y:S01]  /*0cc0*/  ISETP.GE.AND P0, PT, R3, RZ, PT ;  /* 0x000000ff0300720c */ /* 0x000fe20003f06270 */
[----:B------:R-:W-:-:S05]  /*0cd0*/  VIADD R3, R12, 0xffffff04 ;  /* 0xffffff040c037836 */ /* 0x000fca0000000000 */
[----:B------:R-:W-:-:S07]  /*0ce0*/  SHF.R.U32.HI R3, RZ, R3, R6 ;  /* 0x00000003ff037219 */ /* 0x000fce0000011606 */
[----:B------:R-:W-:-:S04]  /*0cf0*/  @!P0 VIADD R3, R3, 0x1 ;  /* 0x0000000103038836 */ /* 0x000fc80000000000 */
[----:B------:R-:W-:-:S05]  /*0d00*/  @!P1 IMAD.SHL.U32 R3, R3, 0x2, RZ ;  /* 0x0000000203039824 */ /* 0x000fca00078e00ff */
[----:B------:R-:W-:Y:S01]  /*0d10*/  LOP3.LUT R3, R3, 0x80000000, R2, 0xf8, !PT ;  /* 0x8000000003037812 */ /* 0x000fe200078ef802 */
[----:B------:R-:W-:Y:S06]  /*0d20*/  BRA `(.L_x_81) ;  /* 0x0000000000047947 */ /* 0x000fec0003800000 */
.L_x_82:
[----:B------:R0:W1:Y:S02]  /*0d30*/  MUFU.RCP R3, R2 ;  /* 0x0000000200037308 */ /* 0x0000640000001000 */
.L_x_81:
[----:B-1-3--:R-:W-:Y:S01]  /*0d40*/  MOV R6, R3 ;  /* 0x0000000300067202 */ /* 0x00afe20000000f00 */
[----:B0-2---:R-:W-:Y:S02]  /*0d50*/  IMAD.MOV.U32 R2, RZ, RZ, R4 ;  /* 0x000000ffff027224 */ /* 0x005fe400078e0004 */
[----:B------:R-:W-:-:S04]  /*0d60*/  IMAD.MOV.U32 R3, RZ, RZ, 0x0 ;  /* 0x00000000ff037424 */ /* 0x000fc800078e00ff */
[----:B------:R-:W-:Y:S05]  /*0d70*/  RET.REL.NODEC R2 `(_Z12computeColorP8ParticleS0_mmff) ;  /* 0xfffffff002a07950 */ /* 0x000fea0003c3ffff */
        .weak           $__internal_7_$__cuda_sm3x_div_rn_noftz_f32_slowpath
        .type           $__internal_7_$__cuda_sm3x_div_rn_noftz_f32_slowpath,@function
        .size           $__internal_7_$__cuda_sm3x_div_rn_noftz_f32_slowpath,(.L_x_131 - $__internal_7_$__cuda_sm3x_div_rn_noftz_f32_slowpath)
$__internal_7_$__cuda_sm3x_div_rn_noftz_f32_slowpath:
[----:B------:R-:W0:Y:S01]  /*0d80*/  LDC R3, c[0x0][0x3a4] ;  /* 0x0000e900ff037b82 */ /* 0x000e220000000800 */
[--C-:B------:R-:W-:Y:S01]  /*0d90*/  SHF.R.U32.HI R8, RZ, 0x17, R2.reuse ;  /* 0x00000017ff087819 */ /* 0x100fe20000011602 */
[----:B------:R-:W-:-:S03]  /*0da0*/  IMAD.MOV.U32 R12, RZ, RZ, R2 ;  /* 0x000000ffff0c7224 */ /* 0x000fc600078e0002 */
[----:B------:R-:W-:-:S03]  /*0db0*/  LOP3.LUT R11, R8, 0xff, RZ, 0xc0, !PT ;  /* 0x000000ff080b7812 */ /* 0x000fc600078ec0ff */
[----:B------:R-:W1:Y:S02]  /*0dc0*/  LDC R13, c[0x0][0x3a4] ;  /* 0x0000e900ff0d7b82 */ /* 0x000e640000000800 */
[----:B------:R-:W-:Y:S01]  /*0dd0*/  VIADD R16, R11, 0xffffffff ;  /* 0xffffffff0b107836 */ /* 0x000fe20000000000 */
[----:B0-----:R-:W-:-:S04]  /*0de0*/  SHF.R.U32.HI R10, RZ, 0x17, R3 ;  /* 0x00000017ff0a7819 */ /* 0x001fc80000011603 */
[----:B------:R-:W-:-:S05]  /*0df0*/  LOP3.LUT R10, R10, 0xff, RZ, 0xc0, !PT ;  /* 0x000000ff0a0a7812 */ /* 0x000fca00078ec0ff */
[----:B------:R-:W-:-:S05]  /*0e00*/  VIADD R17, R10, 0xffffffff ;  /* 0xffffffff0a117836 */ /* 0x000fca0000000000 */
[----:B------:R-:W-:-:S04]  /*0e10*/  ISETP.GT.U32.AND P0, PT, R17, 0xfd, PT ;  /* 0x000000fd1100780c */ /* 0x000fc80003f04070 */
[----:B------:R-:W-:-:S13]  /*0e20*/  ISETP.GT.U32.OR P0, PT, R16, 0xfd, P0 ;  /* 0x000000fd1000780c */ /* 0x000fda0000704470 */
[----:B------:R-:W-:Y:S01]  /*0e30*/  @!P0 MOV R8, RZ ;  /* 0x000000ff00088202 */ /* 0x000fe20000000f00 */
        /* <DEDUP_REMOVED lines=19> */
[----:B------:R-:W-:Y:S02]  /*0f70*/  @P0 IMAD.MOV.U32 R8, RZ, RZ, RZ ;  /* 0x000000ffff080224 */ /* 0x000fe400078e00ff */
[----:B------:R-:W-:Y:S01]  /*0f80*/  @!P0 FFMA R12, R2, 1.84467440737095516160e+19, RZ ;  /* 0x5f800000020c8823 */ /* 0x000fe200000000ff */
[----:B------:R-:W-:Y:S02]  /*0f90*/  @!P0 IMAD.MOV.U32 R8, RZ, RZ, -0x40 ;  /* 0xffffffc0ff088424 */ /* 0x000fe400078e00ff */
[----:B------:R-:W-:Y:S02]  /*0fa0*/  @!P1 FFMA R13, R3, 1.84467440737095516160e+19, RZ ;  /* 0x5f800000030d9823 */ /* 0x000fe400000000ff */
[----:B------:R-:W-:-:S07]  /*0fb0*/  @!P1 VIADD R8, R8, 0x40 ;  /* 0x0000004008089836 */ /* 0x000fce0000000000 */
.L_x_83:
[----:B------:R-:W-:Y:S01]  /*0fc0*/  LEA R2, R10, 0xc0800000, 0x17 ;  /* 0xc08000000a027811 */ /* 0x000fe200078eb8ff */
[----:B------:R-:W-:-:S04]  /*0fd0*/  VIADD R11, R11, 0xffffff81 ;  /* 0xffffff810b0b7836 */ /* 0x000fc80000000000 */
[----:B------:R-:W-:Y:S02]  /*0fe0*/  IMAD.IADD R13, R13, 0x1, -R2 ;  /* 0x000000010d0d7824 */ /* 0x000fe400078e0a02 */
[C---:B------:R-:W-:Y:S01]  /*0ff0*/  IMAD R2, R11.reuse, -0x800000, R12 ;  /* 0xff8000000b027824 */ /* 0x040fe200078e020c */
[----:B------:R-:W-:Y:S01]  /*1000*/  IADD3 R11, PT, PT, R11, 0x7f, -R10 ;  /* 0x0000007f0b0b7810 */ /* 0x000fe20007ffe80a */
[----:B------:R-:W0:Y:S01]  /*1010*/  MUFU.RCP R3, R13 ;  /* 0x0000000d00037308 */ /* 0x000e220000001000 */
[----:B------:R-:W-:Y:S02]  /*1020*/  FADD.FTZ R17, -R13, -RZ ;  /* 0x800000ff0d117221 */ /* 0x000fe40000010100 */
[----:B------:R-:W-:Y:S02]  /*1030*/  IADD3 R11, PT, PT, R11, R8, RZ ;  /* 0x000000080b0b7210 */ /* 0x000fe40007ffe0ff */
        /* <DEDUP_REMOVED lines=8> */
[----:B------:R-:W-:-:S05]  /*10c0*/  LOP3.LUT R3, R3, 0xff, RZ, 0xc0, !PT ;  /* 0x000000ff03037812 */ /* 0x000fca00078ec0ff */
[----:B------:R-:W-:-:S04]  /*10d0*/  IMAD.IADD R13, R3, 0x1, R11 ;  /* 0x00000001030d7824 */ /* 0x000fc800078e020b */
        /* <DEDUP_REMOVED lines=11> */
[C---:B------:R-:W-:Y:S02]  /*1190*/  VIADD R11, R13.reuse, 0x20 ;  /* 0x000000200d0b7836 */ /* 0x040fe40000000000 */
[CCC-:B------:R-:W-:Y:S01]  /*11a0*/  FFMA.RM R8, R16.reuse, R12.reuse, R19.reuse ;  /* 0x0000000c10087223 */ /* 0x1c0fe20000004013 */
        /* <DEDUP_REMOVED lines=15> */
[----:B------:R-:W-:-:S05]  /*12a0*/  LOP3.LUT R8, R8, R3, RZ, 0xc0, !PT ;  /* 0x0000000308087212 */ /* 0x000fca00078ec0ff */
[----:B------:R-:W-:-:S05]  /*12b0*/  IMAD.IADD R11, R11, 0x1, R8 ;  /* 0x000000010b0b7824 */ /* 0x000fca00078e0208 */
[----:B------:R-:W-:Y:S01]  /*12c0*/  LOP3.LUT R2, R11, R2, RZ, 0xfc, !PT ;  /* 0x000000020b027212 */ /* 0x000fe200078efcff */
[----:B------:R-:W-:Y:S06]  /*12d0*/  BRA `(.L_x_90) ;  /* 0x0000000000347947 */ /* 0x000fec0003800000 */
.L_x_89:
[----:B------:R-:W-:-:S04]  /*12e0*/  LOP3.LUT R2, R2, 0x80000000, RZ, 0xc0, !PT ;  /* 0x8000000002027812 */ /* 0x000fc800078ec0ff */
[----:B------:R-:W-:Y:S01]  /*12f0*/  LOP3.LUT R2, R2, 0x7f800000, RZ, 0xfc, !PT ;  /* 0x7f80000002027812 */ /* 0x000fe200078efcff */
[----:B------:R-:W-:Y:S06]  /*1300*/  BRA `(.L_x_90) ;  /* 0x0000000000287947 */ /* 0x000fec0003800000 */
.L_x_88:
[----:B------:R-:W-:Y:S01]  /*1310*/  LEA R2, R11, R2, 0x17 ;  /* 0x000000020b027211 */ /* 0x000fe200078eb8ff */
[----:B------:R-:W-:Y:S06]  /*1320*/  BRA `(.L_x_90) ;  /* 0x0000000000207947 */ /* 0x000fec0003800000 */
.L_x_87:
[----:B------:R-:W-:-:S04]  /*1330*/  LOP3.LUT R2, R13, 0x80000000, R12, 0x48, !PT ;  /* 0x800000000d027812 */ /* 0x000fc800078e480c */
[----:B------:R-:W-:Y:S01]  /*1340*/  LOP3.LUT R2, R2, 0x7f800000, RZ, 0xfc, !PT ;  /* 0x7f80000002027812 */ /* 0x000fe200078efcff */
[----:B------:R-:W-:Y:S06]  /*1350*/  BRA `(.L_x_90) ;  /* 0x0000000000147947 */ /* 0x000fec0003800000 */
.L_x_86:
[----:B------:R-:W-:Y:S01]  /*1360*/  LOP3.LUT R2, R13, 0x80000000, R12, 0x48, !PT ;  /* 0x800000000d027812 */ /* 0x000fe200078e480c */
[----:B------:R-:W-:Y:S06]  /*1370*/  BRA `(.L_x_90) ;  /* 0x00000000000c7947 */ /* 0x000fec0003800000 */
.L_x_85:
[----:B------:R-:W0:Y:S01]  /*1380*/  MUFU.RSQ R2, -QNAN ;  /* 0xffc0000000027908 */ /* 0x000e220000001400 */
[----:B------:R-:W-:Y:S05]  /*1390*/  BRA `(.L_x_90) ;  /* 0x0000000000047947 */ /* 0x000fea0003800000 */
.L_x_84:
[----:B------:R-:W-:-:S07]  /*13a0*/  FADD.FTZ R2, R2, R3 ;  /* 0x0000000302027221 */ /* 0x000fce0000010000 */
.L_x_90:
[----:B0-----:R-:W-:Y:S02]  /*13b0*/  IMAD.MOV.U32 R8, RZ, RZ, R2 ;  /* 0x000000ffff087224 */ /* 0x001fe400078e0002 */
[----:B------:R-:W-:Y:S02]  /*13c0*/  IMAD.MOV.U32 R2, RZ, RZ, R6 ;  /* 0x000000ffff027224 */ /* 0x000fe400078e0006 */
[----:B------:R-:W-:-:S04]  /*13d0*/  IMAD.MOV.U32 R3, RZ, RZ, 0x0 ;  /* 0x00000000ff037424 */ /* 0x000fc800078e00ff */
[----:B------:R-:W-:Y:S05]  /*13e0*/  RET.REL.NODEC R2 `(_Z12computeColorP8ParticleS0_mmff) ;  /* 0xffffffec02047950 */ /* 0x000fea0003c3ffff */
.L_x_91:
        /* <DEDUP_REMOVED lines=9> */
.L_x_131:


//--------------------- .text._Z6advectP8ParticleS0_mmff --------------------------
	.section	.text._Z6advectP8ParticleS0_mmff,"ax",@progbits
	.align	128
        .global         _Z6advectP8ParticleS0_mmff
        .type           _Z6advectP8ParticleS0_mmff,@function
        .size           _Z6advectP8ParticleS0_mmff,(.L_x_133 - _Z6advectP8ParticleS0_mmff)
        .other          _Z6advectP8ParticleS0_mmff,@"STO_CUDA_ENTRY STV_DEFAULT"
_Z6advectP8ParticleS0_mmff:
.text._Z6advectP8ParticleS0_mmff:
[----:B------:R-:W-:Y:S01]  /*0000*/  LDC R1, c[0x0][0x37c] ;  /* 0x0000df00ff017b82 */ /* 0x000fe20000000800 */
[----:B------:R-:W0:Y:S07]  /*0010*/  S2R R3, SR_TID.X ;  /* 0x0000000000037919 */ /* 0x000e2e0000002100 */
[----:B------:R-:W0:Y:S01]  /*0020*/  S2UR UR4, SR_CTAID.X ;  /* 0x00000000000479c3 */ /* 0x000e220000002500 */
[----:B------:R-:W1:Y:S01]  /*0030*/  LDCU.64 UR6, c[0x0][0x390] ;  /* 0x00007200ff0677ac */ /* 0x000e620008000a00 */
[----:B------:R-:W2:Y:S01]  /*0040*/  S2R R0, SR_TID.Y ;  /* 0x0000000000007919 */ /* 0x000ea20000002200 */
[----:B------:R-:W3:Y:S05]  /*0050*/  LDCU UR8, c[0x0][0x3a4] ;  /* 0x00007480ff0877ac */ /* 0x000eea0008000800 */
[----:B------:R-:W0:Y:S01]  /*0060*/  LDC R2, c[0x0][0x360] ;  /* 0x0000d800ff027b82 */ /* 0x000e220000000800 */
[----:B------:R-:W4:Y:S07]  /*0070*/  LDCU.128 UR12, c[0x0][0x390] ;  /* 0x00007200ff0c77ac */ /* 0x000f2e0008000c00 */
        /* <DEDUP_REMOVED lines=8> */
[----:B------:R-:W-:Y:S02]  /*0100*/  IMAD R3, R5, UR7, R19 ;  /* 0x0000000705037c24 */ /* 0x000fe4000f8e0213 */
[----:B---3--:R-:W-:-:S04]  /*0110*/  IMAD.WIDE.U32 R6, R18, 0x14, R8 ;  /* 0x0000001412067825 */ /* 0x008fc800078e0008 */
[----:B------:R-:W-:-:S05]  /*0120*/  IMAD R11, R3, 0x14, RZ ;  /* 0x00000014030b7824 */ /* 0x000fca00078e02ff */
[----:B------:R-:W-:-:S05]  /*0130*/  IADD3 R7, PT, PT, R7, R11, RZ ;  /* 0x0000000b07077210 */ /* 0x000fca0007ffe0ff */
[----:B0-----:R-:W2:Y:S04]  /*0140*/  LDG.E R13, desc[UR4][R6.64+0x4] ;  /* 0x00000404060d7981 */ /* 0x001ea8000c1e1900 */
[----:B------:R0:W3:Y:S01]  /*0150*/  LDG.E R11, desc[UR4][R6.64] ;  /* 0x00000004060b7981 */ /* 0x0000e2000c1e1900 */
[----:B------:R-:W-:Y:S02]  /*0160*/  I2FP.F32.U32 R4, R5 ;  /* 0x0000000500047245 */ /* 0x000fe40000201000 */
[----:B------:R-:W-:Y:S01]  /*0170*/  I2FP.F32.S32 R26, R2 ;  /* 0x00000002001a7245 */ /* 0x000fe20000201400 */
[----:B----4-:R-:W0:Y:S08]  /*0180*/  I2F.U64 R10, UR14 ;  /* 0x0000000e000a7d12 */ /* 0x010e300008301000 */
[----:B------:R-:W1:Y:S01]  /*0190*/  I2F.U64 R12, UR12 ;  /* 0x0000000c000c7d12 */ /* 0x000e620008301000 */
[----:B0-----:R-:W-:Y:S01]  /*01a0*/  FADD R7, R10, -1 ;  /* 0xbf8000000a077421 */ /* 0x001fe20000000000 */
[----:B-1----:R-:W-:Y:S01]  /*01b0*/  FADD R12, R12, -1 ;  /* 0xbf8000000c0c7421 */ /* 0x002fe20000000000 */
[----:B--2---:R-:W-:-:S05]  /*01c0*/  FFMA R4, -R13, UR8, R4 ;  /* 0x000000080d047c23 */ /* 0x004fca0008000104 */
[----:B------:R-:W0:Y:S01]  /*01d0*/  F2I.TRUNC.NTZ R2, R4 ;  /* 0x0000000400027305 */ /* 0x000e22000020f100 */
[----:B---3--:R-:W-:-:S07]  /*01e0*/  FFMA R26, -R11, UR8, R26 ;  /* 0x000000080b1a7c23 */ /* 0x008fce000800011a */
[----:B------:R-:W1:Y:S01]  /*01f0*/  F2I.TRUNC.NTZ R0, R26 ;  /* 0x0000001a00007305 */ /* 0x000e62000020f100 */
[----:B0-----:R-:W-:-:S04]  /*0200*/  I2FP.F32.S32 R5, R2 ;  /* 0x0000000200057245 */ /* 0x001fc80000201400 */
[----:B------:R-:W-:-:S04]  /*0210*/  FMNMX R6, RZ, R5, !PT ;  /* 0x00000005ff067209 */ /* 0x000fc80007800000 */
[----:B------:R-:W-:Y:S02]  /*0220*/  FMNMX R14, R7, R6, PT ;  /* 0x00000006070e7209 */ /* 0x000fe40003800000 */
[----:B------:R-:W-:Y:S02]  /*0230*/  IADD3 R6, PT, PT, R2, 0x1, RZ ;  /* 0x0000000102067810 */ /* 0x000fe40007ffe0ff */
[----:B-1----:R-:W-:Y:S02]  /*0240*/  I2FP.F32.S32 R27, R0 ;  /* 0x00000000001b7245 */ /* 0x002fe40000201400 */
[----:B------:R-:W-:Y:S02]  /*0250*/  IADD3 R0, PT, PT, R0, 0x1, RZ ;  /* 0x0000000100007810 */ /* 0x000fe40007ffe0ff */
[----:B------:R-:W-:Y:S02]  /*0260*/  I2FP.F32.S32 R6, R6 ;  /* 0x0000000600067245 */ /* 0x000fe40000201400 */
[----:B------:R-:W-:-:S02]  /*0270*/  I2FP.F32.S32 R0, R0 ;  /* 0x0000000000007245 */ /* 0x000fc40000201400 */
[----:B------:R-:W-:Y:S02]  /*0280*/  FMNMX R2, RZ, R6, !PT ;  /* 0x00000006ff027209 */ /* 0x000fe40007800000 */
[----:B------:R-:W-:Y:S02]  /*0290*/  FMNMX R11, RZ, R27, !PT ;  /* 0x0000001bff0b7209 */ /* 0x000fe40007800000 */
[----:B------:R-:W-:Y:S02]  /*02a0*/  FMNMX R13, RZ, R0, !PT ;  /* 0x00000000ff0d7209 */ /* 0x000fe40007800000 */
[----:B------:R-:W-:Y:S01]  /*02b0*/  FMNMX R2, R7, R2, PT ;  /* 0x0000000207027209 */ /* 0x000fe20003800000 */
[----:B------:R-:W0:Y:S01]  /*02c0*/  F2I.TRUNC.NTZ R15, R14 ;  /* 0x0000000e000f7305 */ /* 0x000e22000020f100 */
[C---:B------:R-:W-:Y:S02]  /*02d0*/  FMNMX R11, R12.reuse, R11, PT ;  /* 0x0000000b0c0b7209 */ /* 0x040fe40003800000 */
[----:B------:R-:W-:-:S05]  /*02e0*/  FMNMX R20, R12, R13, PT ;  /* 0x0000000d0c147209 */ /* 0x000fca0003800000 */
[----:B------:R-:W1:Y:S08]  /*02f0*/  F2I.TRUNC.NTZ R7, R2 ;  /* 0x0000000200077305 */ /* 0x000e70000020f100 */
[----:B------:R-:W2:Y:S08]  /*0300*/  F2I.TRUNC.NTZ R10, R11 ;  /* 0x0000000b000a7305 */ /* 0x000eb0000020f100 */
[----:B------:R-:W3:Y:S01]  /*0310*/  F2I.TRUNC.NTZ R12, R20 ;  /* 0x00000014000c7305 */ /* 0x000ee2000020f100 */
[----:B0-----:R-:W-:-:S02]  /*0320*/  SHF.R.S32.HI R16, RZ, 0x1f, R15 ;  /* 0x0000001fff107819 */ /* 0x001fc4000001140f */
[----:B-1----:R-:W-:-:S03]  /*0330*/  SHF.R.S32.HI R17, RZ, 0x1f, R7 ;  /* 0x0000001fff117819 */ /* 0x002fc60000011407 */
[----:B------:R-:W-:Y:S01]  /*0340*/  IMAD R16, R16, UR6, RZ ;  /* 0x0000000610107c24 */ /* 0x000fe2000f8e02ff */
[----:B--2---:R-:W-:Y:S01]  /*0350*/  SHF.R.S32.HI R11, RZ, 0x1f, R10 ;  /* 0x0000001fff0b7819 */ /* 0x004fe2000001140a */
[----:B------:R-:W-:Y:S02]  /*0360*/  IMAD R14, R17, UR6, RZ ;  /* 0x00000006110e7c24 */ /* 0x000fe4000f8e02ff */
[C---:B------:R-:W-:Y:S01]  /*0370*/  IMAD R21, R15.reuse, UR7, R16 ;  /* 0x000000070f157c24 */ /* 0x040fe2000f8e0210 */
[----:B---3--:R-:W-:Y:S01]  /*0380*/  SHF.R.S32.HI R13, RZ, 0x1f, R12 ;  /* 0x0000001fff0d7819 */ /* 0x008fe2000001140c */
[----:B------:R-:W-:-:S04]  /*0390*/  IMAD.WIDE.U32 R16, R15, UR6, R10 ;  /* 0x000000060f107c25 */ /* 0x000fc8000f8e000a */
[----:B------:R-:W-:-:S04]  /*03a0*/  IMAD.WIDE.U32 R32, R7, UR6, R10 ;  /* 0x0000000607207c25 */ /* 0x000fc8000f8e000a */
[----:B------:R-:W-:Y:S02]  /*03b0*/  IMAD R23, R7, UR7, R14 ;  /* 0x0000000707177c24 */ /* 0x000fe4000f8e020e */
[----:B------:R-:W-:-:S04]  /*03c0*/  IMAD.WIDE.U32 R10, R15, UR6, R12 ;  /* 0x000000060f0a7c25 */ /* 0x000fc8000f8e000c */
[----:B------:R-:W-:Y:S01]  /*03d0*/  IMAD.WIDE.U32 R14, R7, UR6, R12 ;  /* 0x00000006070e7c25 */ /* 0x000fe2000f8e000c */
[----:B------:R-:W-:Y:S02]  /*03e0*/  IADD3 R17, PT, PT, R17, R21, RZ ;  /* 0x0000001511117210 */ /* 0x000fe40007ffe0ff */
[----:B------:R-:W-:Y:S01]  /*03f0*/  IADD3 R7, PT, PT, R21, R11, RZ ;  /* 0x0000000b15077210 */ /* 0x000fe20007ffe0ff */
[--C-:B------:R-:W-:Y:S01]  /*0400*/  IMAD.WIDE.U32 R12, R16, 0x14, R8.reuse ;  /* 0x00000014100c7825 */ /* 0x100fe200078e0008 */
[----:B------:R-:W-:Y:S02]  /*0410*/  IADD3 R16, PT, PT, R33, R23, RZ ;  /* 0x0000001721107210 */ /* 0x000fe40007ffe0ff */
[----:B------:R-:W-:Y:S01]  /*0420*/  IADD3 R2, PT, PT, R23, R15, RZ ;  /* 0x0000000f17027210 */ /* 0x000fe20007ffe0ff */
[----:B------:R-:W-:-:S04]  /*0430*/  IMAD.WIDE.U32 R32, R32, 0x14, R8 ;  /* 0x0000001420207825 */ /* 0x000fc800078e0008 */
[----:B------:R-:W-:-:S04]  /*0440*/  IMAD.WIDE.U32 R24, R10, 0x14, R8 ;  /* 0x000000140a187825 */ /* 0x000fc800078e0008 */
[----:B------:R-:W-:-:S04]  /*0450*/  IMAD.WIDE.U32 R30, R14, 0x14, R8 ;  /* 0x000000140e1e7825 */ /* 0x000fc800078e0008 */
[----:B------:R-:W-:Y:S02]  /*0460*/  IMAD R17, R17, 0x14, RZ ;  /* 0x0000001411117824 */ /* 0x000fe400078e02ff */
[----:B------:R-:W-:Y:S02]  /*0470*/  IMAD R9, R7, 0x14, RZ ;  /* 0x0000001407097824 */ /* 0x000fe400078e02ff */
[----:B------:R-:W-:Y:S02]  /*0480*/  IMAD R7, R16, 0x14, RZ ;  /* 0x0000001410077824 */ /* 0x000fe400078e02ff */
[----:B------:R-:W-:Y:S01]  /*0490*/  IMAD R11, R2, 0x14, RZ ;  /* 0x00000014020b7824 */ /* 0x000fe200078e02ff */
[----:B------:R-:W-:Y:S02]  /*04a0*/  IADD3 R23, PT, PT, R13, R17, RZ ;  /* 0x000000110d177210 */ /* 0x000fe40007ffe0ff */
[----:B------:R-:W-:Y:S02]  /*04b0*/  MOV R22, R12 ;  /* 0x0000000c00167202 */ /* 0x000fe40000000f00 */
[----:B------:R-:W-:-:S02]  /*04c0*/  IADD3 R33, PT, PT, R33, R7, RZ ;  /* 0x0000000721217210 */ /* 0x000fc40007ffe0ff */
[----:B------:R-:W-:Y:S01]  /*04d0*/  IADD3 R31, PT, PT, R31, R11, RZ ;  /* 0x0000000b1f1f7210 */ /* 0x000fe20007ffe0ff */
[----:B------:R-:W5:Y:S01]  /*04e0*/  LDG.E R7, desc[UR4][R22.64] ;  /* 0x0000000416077981 */ /* 0x000f62000c1e1900 */
[----:B------:R-:W-:-:S03]  /*04f0*/  IADD3 R25, PT, PT, R25, R9, RZ ;  /* 0x0000000919197210 */ /* 0x000fc60007ffe0ff */
[----:B------:R0:W5:Y:S04]  /*0500*/  LDG.E R8, desc[UR4][R22.64+0x4] ;  /* 0x0000040416087981 */ /* 0x000168000c1e1900 */
[----:B------:R-:W5:Y:S04]  /*0510*/  LDG.E R9, desc[UR4][R32.64] ;  /* 0x0000000420097981 */ /* 0x000f68000c1e1900 */
        /* <DEDUP_REMOVED lines=8> */
[----:B------:R-:W5:Y:S01]  /*05a0*/  LDG.E R22, desc[UR4][R30.64+0x10] ;  /* 0x000010041e167981 */ /* 0x000f62000c1e1900 */
[----:B------:R-:W-:-:S03]  /*05b0*/  FADD R28, -R27, R0 ;  /* 0x000000001b1c7221 */ /* 0x000fc60000000100 */
[----:B------:R-:W5:Y:S01]  /*05c0*/  LDG.E R14, desc[UR4][R24.64] ;  /* 0x00000004180e7981 */ /* 0x000f62000c1e1900 */
[----:B0-----:R-:W0:Y:S01]  /*05d0*/  MUFU.RCP R23, R28 ;  /* 0x0000001c00177308 */ /* 0x001e220000001000 */
[----:B------:R-:W-:Y:S02]  /*05e0*/  FADD R0, -R26, R0 ;  /* 0x000000001a007221 */ /* 0x000fe40000000100 */
[----:B------:R1:W5:Y:S05]  /*05f0*/  LDG.E R15, desc[UR4][R24.64+0x4] ;  /* 0x00000404180f7981 */ /* 0x00036a000c1e1900 */
[----:B------:R-:W2:Y:S01]  /*0600*/  FCHK P0, R0, R28 ;  /* 0x0000001c00007302 */ /* 0x000ea20000000000 */
[----:B0-----:R-:W-:-:S04]  /*0610*/  FFMA R2, -R28, R23, 1 ;  /* 0x3f8000001c027423 */ /* 0x001fc80000000117 */
[----:B------:R-:W-:-:S04]  /*0620*/  FFMA R23, R23, R2, R23 ;  /* 0x0000000217177223 */ /* 0x000fc80000000017 */
[----:B-1----:R-:W-:Y:S01]  /*0630*/  FFMA R24, R0, R23, RZ ;  /* 0x0000001700187223 */ /* 0x002fe200000000ff */
[----:B------:R-:W-:Y:S03]  /*0640*/  BSSY.RECONVERGENT B0, `(.L_x_92) ;  /* 0x0000007000007945 */ /* 0x000fe60003800200 */
[----:B------:R-:W-:-:S04]  /*0650*/  FFMA R2, -R28, R24, R0 ;  /* 0x000000181c027223 */ /* 0x000fc80000000100 */
[----:B------:R-:W-:Y:S01]  /*0660*/  FFMA R24, R23, R2, R24 ;  /* 0x0000000217187223 */ /* 0x000fe20000000018 */
[----:B--2---:R-:W-:Y:S06]  /*0670*/  @!P0 BRA `(.L_x_93) ;  /* 0x00000000000c8947 */ /* 0x004fec0003800000 */
[----:B------:R-:W-:-:S07]  /*0680*/  MOV R2, 0x6a0 ;  /* 0x000006a000027802 */ /* 0x000fce0000000f00 */
[----:B-----5:R-:W-:Y:S05]  /*0690*/  CALL.REL.NOINC `($__internal_9_$__cuda_sm3x_div_rn_noftz_f32_slowpath) ;  /* 0x0000001400dc7944 */ /* 0x020fea0003c00000 */
[----:B------:R-:W-:-:S07]  /*06a0*/  MOV R24, R0 ;  /* 0x0000000000187202 */ /* 0x000fce0000000f00 */
.L_x_93:
[----:B------:R-:W-:Y:S05]  /*06b0*/  BSYNC.RECONVERGENT B0 ;  /* 0x0000000000007941 */ /* 0x000fea0003800200 */
.L_x_92:
[----:B------:R-:W0:Y:S01]  /*06c0*/  MUFU.RCP R23, R28 ;  /* 0x0000001c00177308 */ /* 0x000e220000001000 */
[----:B------:R-:W-:Y:S01]  /*06d0*/  FADD R27, R26, -R27 ;  /* 0x8000001b1a1b7221 */ /* 0x000fe20000000000 */
[----:B------:R-:W-:Y:S06]  /*06e0*/  BSSY.RECONVERGENT B0, `(.L_x_94) ;  /* 0x000000c000007945 */ /* 0x000fec0003800200 */
[----:B------:R-:W1:Y:S01]  /*06f0*/  FCHK P0, R27, R28 ;  /* 0x0000001c1b007302 */ /* 0x000e620000000000 */
[----:B0-----:R-:W-:-:S04]  /*0700*/  FFMA R0, -R28, R23, 1 ;  /* 0x3f8000001c007423 */ /* 0x001fc80000000117 */
[----:B------:R-:W-:-:S04]  /*0710*/  FFMA R0, R23, R0, R23 ;  /* 0x0000000017007223 */ /* 0x000fc80000000017 */
[----:B------:R-:W-:-:S04]  /*0720*/  FFMA R23, R0, R27, RZ ;  /* 0x0000001b00177223 */ /* 0x000fc800000000ff */
[----:B------:R-:W-:-:S04]  /*0730*/  FFMA R2, -R28, R23, R27 ;  /* 0x000000171c027223 */ /* 0x000fc8000000011b */
[----:B------:R-:W-:Y:S01]  /*0740*/  FFMA R23, R0, R2, R23 ;  /* 0x0000000200177223 */ /* 0x000fe20000000017 */
[----:B-1----:R-:W-:Y:S06]  /*0750*/  @!P0 BRA `(.L_x_95) ;  /* 0x0000000000108947 */ /* 0x002fec0003800000 */
[----:B------:R-:W-:Y:S02]  /*0760*/  MOV R0, R27 ;  /* 0x0000001b00007202 */ /* 0x000fe40000000f00 */
[----:B------:R-:W-:-:S07]  /*0770*/  MOV R2, 0x790 ;  /* 0x0000079000027802 */ /* 0x000fce0000000f00 */
[----:B-----5:R-:W-:Y:S05]  /*0780*/  CALL.REL.NOINC `($__internal_9_$__cuda_sm3x_div_rn_noftz_f32_slowpath) ;  /* 0x0000001400a07944 */ /* 0x020fea0003c00000 */
[----:B------:R-:W-:-:S07]  /*0790*/  MOV R23, R0 ;  /* 0x0000000000177202 */ /* 0x000fce0000000f00 */
.L_x_95:
[----:B------:R-:W-:Y:S05]  /*07a0*/  BSYNC.RECONVERGENT B0 ;  /* 0x0000000000007941 */ /* 0x000fea0003800200 */
.L_x_94:
[----:B------:R-:W-:Y:S01]  /*07b0*/  FADD R26, -R5, R6 ;  /* 0x00000006051a7221 */ /* 0x000fe20000000100 */
[-C--:B-----5:R-:W-:Y:S01]  /*07c0*/  FMUL R25, R15, R23.reuse ;  /* 0x000000170f197220 */ /* 0x0a0fe20000400000 */
[-C--:B------:R-:W-:Y:S01]  /*07d0*/  FMUL R14, R14, R23.reuse ;  /* 0x000000170e0e7220 */ /* 0x080fe20000400000 */
[-C--:B------:R-:W-:Y:S01]  /*07e0*/  FMUL R16, R16, R23.reuse ;  /* 0x0000001710107220 */ /* 0x080fe20000400000 */
[----:B------:R-:W0:Y:S01]  /*07f0*/  MUFU.RCP R27, R26 ;  /* 0x0000001a001b7308 */ /* 0x000e220000001000 */
[-C--:B------:R-:W-:Y:S01]  /*0800*/  FMUL R17, R17, R23.reuse ;  /* 0x0000001711117220 */ /* 0x080fe20000400000 */
[-C--:B------:R-:W-:Y:S01]  /*0810*/  FMUL R20, R20, R23.reuse ;  /* 0x0000001714147220 */ /* 0x080fe20000400000 */
[-C--:B------:R-:W-:Y:S01]  /*0820*/  FMUL R21, R21, R23.reuse ;  /* 0x0000001715157220 */ /* 0x080fe20000400000 */
[----:B------:R-:W-:Y:S01]  /*0830*/  FMUL R22, R22, R23 ;  /* 0x0000001716167220 */ /* 0x000fe20000400000 */
[----:B------:R-:W-:Y:S01]  /*0840*/  BSSY.RECONVERGENT B0, `(.L_x_96) ;  /* 0x0000014000007945 */ /* 0x000fe20003800200 */
[-C--:B------:R-:W-:Y:S01]  /*0850*/  FFMA R7, R7, R24.reuse, R14 ;  /* 0x0000001807077223 */ /* 0x080fe2000000000e */
[-C--:B------:R-:W-:Y:S01]  /*0860*/  FFMA R8, R8, R24.reuse, R25 ;  /* 0x0000001808087223 */ /* 0x080fe20000000019 */
[-C--:B------:R-:W-:Y:S01]  /*0870*/  FFMA R9, R9, R24.reuse, R16 ;  /* 0x0000001809097223 */ /* 0x080fe20000000010 */
[-C--:B------:R-:W-:Y:S01]  /*0880*/  FFMA R10, R10, R24.reuse, R17 ;  /* 0x000000180a0a7223 */ /* 0x080fe20000000011 */
[-C--:B------:R-:W-:Y:S01]  /*0890*/  FFMA R11, R11, R24.reuse, R20 ;  /* 0x000000180b0b7223 */ /* 0x080fe20000000014 */
[-C--:B------:R-:W-:Y:S01]  /*08a0*/  FFMA R12, R12, R24.reuse, R21 ;  /* 0x000000180c0c7223 */ /* 0x080fe20000000015 */
[----:B------:R-:W-:Y:S01]  /*08b0*/  FFMA R13, R13, R24, R22 ;  /* 0x000000180d0d7223 */ /* 0x000fe20000000016 */
[----:B0-----:R-:W-:-:S04]  /*08c0*/  FFMA R0, -R26, R27, 1 ;  /* 0x3f8000001a007423 */ /* 0x001fc8000000011b */
[----:B------:R-:W-:Y:S01]  /*08d0*/  FFMA R15, R27, R0, R27 ;  /* 0x000000001b0f7223 */ /* 0x000fe2000000001b */
[----:B------:R-:W-:-:S04]  /*08e0*/  FADD R0, -R4, R6 ;  /* 0x0000000604007221 */ /* 0x000fc80000000100 */
[----:B------:R-:W0:Y:S01]  /*08f0*/  FCHK P0, R0, R26 ;  /* 0x0000001a00007302 */ /* 0x000e220000000000 */
[----:B------:R-:W-:-:S04]  /*0900*/  FFMA R6, R0, R15, RZ ;  /* 0x0000000f00067223 */ /* 0x000fc800000000ff */
[----:B------:R-:W-:-:S04]  /*0910*/  FFMA R2, -R26, R6, R0 ;  /* 0x000000061a027223 */ /* 0x000fc80000000100 */
[----:B------:R-:W-:Y:S01]  /*0920*/  FFMA R6, R15, R2, R6 ;  /* 0x000000020f067223 */ /* 0x000fe20000000006 */
[----:B0-----:R-:W-:Y:S06]  /*0930*/  @!P0 BRA `(.L_x_97) ;  /* 0x0000000000108947 */ /* 0x001fec0003800000 */
[----:B------:R-:W-:Y:S02]  /*0940*/  MOV R28, R26 ;  /* 0x0000001a001c7202 */ /* 0x000fe40000000f00 */
[----:B------:R-:W-:-:S07]  /*0950*/  MOV R2, 0x970 ;  /* 0x0000097000027802 */ /* 0x000fce0000000f00 */
[----:B------:R-:W-:Y:S05]  /*0960*/  CALL.REL.NOINC `($__internal_9_$__cuda_sm3x_div_rn_noftz_f32_slowpath) ;  /* 0x0000001400287944 */ /* 0x000fea0003c00000 */
[----:B------:R-:W-:-:S07]  /*0970*/  MOV R6, R0 ;  /* 0x0000000000067202 */ /* 0x000fce0000000f00 */
.L_x_97:
[----:B------:R-:W-:Y:S05]  /*0980*/  BSYNC.RECONVERGENT B0 ;  /* 0x0000000000007941 */ /* 0x000fea0003800200 */
.L_x_96:
        /* <DEDUP_REMOVED lines=11> */
[----:B------:R-:W-:Y:S02]  /*0a40*/  MOV R28, R26 ;  /* 0x0000001a001c7202 */ /* 0x000fe40000000f00 */
[----:B------:R-:W-:-:S07]  /*0a50*/  MOV R2, 0xa70 ;  /* 0x00000a7000027802 */ /* 0x000fce0000000f00 */
[----:B------:R-:W-:Y:S05]  /*0a60*/  CALL.REL.NOINC `($__internal_9_$__cuda_sm3x_div_rn_noftz_f32_slowpath) ;  /* 0x0000001000e87944 */ /* 0x000fea0003c00000 */
.L_x_99:
[----:B------:R-:W-:Y:S05]  /*0a70*/  BSYNC.RECONVERGENT B0 ;  /* 0x0000000000007941 */ /* 0x000fea0003800200 */
.L_x_98:
[CC--:B------:R-:W-:Y:S01]  /*0a80*/  FMUL R2, R11.reuse, R0.reuse ;  /* 0x000000000b027220 */ /* 0x0c0fe20000400000 */
[----:B------:R-:W-:Y:S01]  /*0a90*/  FMUL R5, R10, R0 ;  /* 0x000000000a057220 */ /* 0x000fe20000400000 */
[----:B------:R-:W-:Y:S02]  /*0aa0*/  BSSY.RECONVERGENT B0, `(.L_x_100) ;  /* 0x0000050000007945 */ /* 0x000fe40003800200 */
[----:B------:R-:W-:Y:S01]  /*0ab0*/  FFMA R11, R11, R6, R2 ;  /* 0x000000060b0b7223 */ /* 0x000fe20000000002 */
[-C--:B------:R-:W-:Y:S01]  /*0ac0*/  FMUL R2, R9, R0.reuse ;  /* 0x0000000009027220 */ /* 0x080fe20000400000 */
[-C--:B------:R-:W-:Y:S01]  /*0ad0*/  FMUL R9, R12, R0.reuse ;  /* 0x000000000c097220 */ /* 0x080fe20000400000 */
[----:B------:R-:W-:Y:S01]  /*0ae0*/  FMUL R0, R13, R0 ;  /* 0x000000000d007220 */ /* 0x000fe20000400000 */
[-C--:B------:R-:W-:Y:S01]  /*0af0*/  FFMA R8, R8, R6.reuse, R5 ;  /* 0x0000000608087223 */ /* 0x080fe20000000005 */
[----:B------:R-:W-:Y:S01]  /*0b00*/  FSETP.NEU.AND P0, PT, R11, 1, PT ;  /* 0x3f8000000b00780b */ /* 0x000fe20003f0d000 */
[----:B------:R-:W-:Y:S01]  /*0b10*/  FFMA R7, R7, R6, R2 ;  /* 0x0000000607077223 */ /* 0x000fe20000000002 */
[----:B------:R-:W-:-:S02]  /*0b20*/  HFMA2 R2, -RZ, RZ, 1.875, 0 ;  /* 0x3f800000ff027431 */ /* 0x000fc400000001ff */
[-C--:B------:R-:W-:Y:S01]  /*0b30*/  FFMA R12, R12, R6.reuse, R9 ;  /* 0x000000060c0c7223 */ /* 0x080fe20000000009 */
[----:B------:R-:W-:-:S08]  /*0b40*/  FFMA R6, R13, R6, R0 ;  /* 0x000000060d067223 */ /* 0x000fd00000000000 */
[----:B------:R-:W-:Y:S05]  /*0b50*/  @!P0 BRA `(.L_x_101) ;  /* 0x0000000400108947 */ /* 0x000fea0003800000 */
[----:B------:R-:W-:-:S13]  /*0b60*/  FSETP.NAN.AND P0, PT, |R11|, |R11|, PT ;  /* 0x4000000b0b00720b */ /* 0x000fda0003f08200 */
[----:B------:R-:W-:Y:S01]  /*0b70*/  @P0 FADD R2, R11, 1.004999995231628418 ;  /* 0x3f80a3d70b020421 */ /* 0x000fe20000000000 */
[----:B------:R-:W-:Y:S06]  /*0b80*/  @P0 BRA `(.L_x_101) ;  /* 0x0000000400040947 */ /* 0x000fec0003800000 */
[----:B------:R-:W-:-:S04]  /*0b90*/  FSETP.NEU.AND P0, PT, |R11|, +INF , PT ;  /* 0x7f8000000b00780b */ /* 0x000fc80003f0d200 */
[----:B------:R-:W-:-:S13]  /*0ba0*/  FSETP.NEU.AND P0, PT, R11, RZ, P0 ;  /* 0x000000ff0b00720b */ /* 0x000fda000070d000 */
[----:B------:R-:W-:-:S05]  /*0bb0*/  @!P0 FADD R2, R11, R11 ;  /* 0x0000000b0b028221 */ /* 0x000fca0000000000 */
[----:B------:R-:W-:Y:S01]  /*0bc0*/  @!P0 LOP3.LUT R2, R2, 0x7fffffff, RZ, 0xc0, !PT ;  /* 0x7fffffff02028812 */ /* 0x000fe200078ec0ff */
[----:B------:R-:W-:Y:S06]  /*0bd0*/  @!P0 BRA `(.L_x_101) ;  /* 0x0000000000f08947 */ /* 0x000fec0003800000 */
[C---:B------:R-:W-:Y:S01]  /*0be0*/  FMUL R0, |R11|.reuse, 16777216 ;  /* 0x4b8000000b007820 */ /* 0x040fe20000400200 */
[C---:B------:R-:W-:Y:S02]  /*0bf0*/  FSETP.GEU.AND P0, PT, |R11|.reuse, 1.175494350822287508e-38, PT ;  /* 0x008000000b00780b */ /* 0x040fe40003f0e200 */
[----:B------:R-:W-:Y:S02]  /*0c00*/  MOV R14, 0x3a2c32e4 ;  /* 0x3a2c32e4000e7802 */ /* 0x000fe40000000f00 */
[----:B------:R-:W-:Y:S02]  /*0c10*/  FSEL R0, R0, |R11|, !P0 ;  /* 0x4000000b00007208 */ /* 0x000fe40004000000 */
[----:B------:R-:W-:Y:S02]  /*0c20*/  FSETP.GEU.AND P2, PT, R11, RZ, PT ;  /* 0x000000ff0b00720b */ /* 0x000fe40003f4e000 */
[----:B------:R-:W-:-:S04]  /*0c30*/  IADD3 R2, PT, PT, R0, -0x3f3504f3, RZ ;  /* 0xc0cafb0d00027810 */ /* 0x000fc80007ffe0ff */
[----:B------:R-:W-:-:S04]  /*0c40*/  LOP3.LUT R5, R2, 0xff800000, RZ, 0xc0, !PT ;  /* 0xff80000002057812 */ /* 0x000fc800078ec0ff */
[-C--:B------:R-:W-:Y:S02]  /*0c50*/  IADD3 R0, PT, PT, R0, -R5.reuse, RZ ;  /* 0x8000000500007210 */ /* 0x080fe40007ffe0ff */
[----:B------:R-:W-:-:S03]  /*0c60*/  I2FP.F32.S32 R5, R5 ;  /* 0x0000000500057245 */ /* 0x000fc60000201400 */
[C---:B------:R-:W-:Y:S01]  /*0c70*/  FADD R4, R0.reuse, 1 ;  /* 0x3f80000000047421 */ /* 0x040fe20000000000 */
[----:B------:R-:W-:Y:S01]  /*0c80*/  FADD R2, R0, -1 ;  /* 0xbf80000000027421 */ /* 0x000fe20000000000 */
[----:B------:R-:W-:-:S03]  /*0c90*/  FSEL R0, RZ, -24, P0 ;  /* 0xc1c00000ff007808 */ /* 0x000fc60000000000 */
[----:B------:R-:W-:Y:S01]  /*0ca0*/  FADD R9, R2, R2 ;  /* 0x0000000202097221 */ /* 0x000fe20000000000 */
[----:B------:R-:W0:Y:S01]  /*0cb0*/  MUFU.RCP R4, R4 ;  /* 0x0000000400047308 */ /* 0x000e220000001000 */
[----:B------:R-:W-:Y:S02]  /*0cc0*/  FFMA R0, R5, 1.1920928955078125e-07, R0 ;  /* 0x3400000005007823 */ /* 0x000fe40000000000 */
        /* <DEDUP_REMOVED lines=20> */
[----:B------:R-:W-:Y:S01]  /*0e10*/  FMUL R5, R0, 1.004999995231628418 ;  /* 0x3f80a3d700057820 */ /* 0x000fe20000400000 */
[----:B------:R-:W-:-:S03]  /*0e20*/  FADD R15, -R15, R0 ;  /* 0x000000000f0f7221 */ /* 0x000fc60000000100 */
[----:B------:R-:W0:Y:S01]  /*0e30*/  FRND R2, R5 ;  /* 0x0000000500027307 */ /* 0x000e220000201000 */
[----:B------:R-:W-:Y:S01]  /*0e40*/  FADD R15, R10, -R15 ;  /* 0x8000000f0a0f7221 */ /* 0x000fe20000000000 */
[----:B------:R-:W-:Y:S01]  /*0e50*/  FFMA R0, R0, 1.004999995231628418, -R5 ;  /* 0x3f80a3d700007823 */ /* 0x000fe20000000805 */
[----:B------:R-:W-:-:S03]  /*0e60*/  FSETP.GT.AND P0, PT, |R5|, 152, PT ;  /* 0x431800000500780b */ /* 0x000fc60003f04200 */
[----:B------:R-:W-:Y:S01]  /*0e70*/  FFMA R15, R15, 1.004999995231628418, R0 ;  /* 0x3f80a3d70f0f7823 */ /* 0x000fe20000000000 */
        /* <DEDUP_REMOVED lines=17> */
[----:B------:R-:W-:-:S07]  /*0f90*/  @!P2 MOV R2, 0x7fffffff ;  /* 0x7fffffff0002a802 */ /* 0x000fce0000000f00 */
.L_x_101:
[----:B------:R-:W-:Y:S05]  /*0fa0*/  BSYNC.RECONVERGENT B0 ;  /* 0x0000000000007941 */ /* 0x000fea0003800200 */
.L_x_100:
[----:B------:R-:W-:Y:S01]  /*0fb0*/  FSETP.NEU.AND P0, PT, R12, 1, PT ;  /* 0x3f8000000c00780b */ /* 0x000fe20003f0d000 */
[----:B------:R-:W-:Y:S01]  /*0fc0*/  BSSY.RECONVERGENT B0, `(.L_x_102) ;  /* 0x0000047000007945 */ /* 0x000fe20003800200 */
[----:B------:R-:W-:-:S11]  /*0fd0*/  HFMA2 R4, -RZ, RZ, 1.875, 0 ;  /* 0x3f800000ff047431 */ /* 0x000fd600000001ff */
        /* <DEDUP_REMOVED lines=69> */
.L_x_103:
[----:B------:R-:W-:Y:S05]  /*1430*/  BSYNC.RECONVERGENT B0 ;  /* 0x0000000000007941 */ /* 0x000fea0003800200 */
.L_x_102:
[----:B------:R-:W0:Y:S01]  /*1440*/  LDC.64 R10, c[0x0][0x3a0] ;  /* 0x0000e800ff0a7b82 */ /* 0x000e220000000a00 */
[----:B------:R-:W-:Y:S01]  /*1450*/  FSETP.NEU.AND P0, PT, R6, 1, PT ;  /* 0x3f8000000600780b */ /* 0x000fe20003f0d000 */
[----:B------:R-:W-:Y:S01]  /*1460*/  BSSY.RECONVERGENT B0, `(.L_x_104) ;  /* 0x0000048000007945 */ /* 0x000fe20003800200 */
[----:B------:R-:W-:Y:S02]  /*1470*/  HFMA2 R5, -RZ, RZ, 1.875, 0 ;  /* 0x3f800000ff057431 */ /* 0x000fe400000001ff */
[----:B0-----:R-:W-:-:S09]  /*1480*/  FFMA R0, R11, R10, 1 ;  /* 0x3f8000000b007423 */ /* 0x001fd2000000000a */
        /* <DEDUP_REMOVED lines=69> */
.L_x_105:
[----:B------:R-:W-:Y:S05]  /*18e0*/  BSYNC.RECONVERGENT B0 ;  /* 0x0000000000007941 */ /* 0x000fea0003800200 */
.L_x_104:
[----:B------:R-:W-:-:S04]  /*18f0*/  IADD3 R6, PT, PT, R0, 0x1800000, RZ ;  /* 0x0180000000067810 */ /* 0x000fc80007ffe0ff */
[----:B------:R-:W-:-:S04]  /*1900*/  LOP3.LUT R6, R6, 0x7f800000, RZ, 0xc0, !PT ;  /* 0x7f80000006067812 */ /* 0x000fc800078ec0ff */
[----:B------:R-:W-:-:S13]  /*1910*/  ISETP.GT.U32.AND P0, PT, R6, 0x1ffffff, PT ;  /* 0x01ffffff0600780c */ /* 0x000fda0003f04070 */
[----:B------:R-:W-:Y:S05]  /*1920*/  @P0 BRA `(.L_x_106) ;  /* 0x00000000000c0947 */ /* 0x000fea0003800000 */
[----:B------:R-:W-:-:S07]  /*1930*/  MOV R6, 0x1950 ;  /* 0x0000195000067802 */ /* 0x000fce0000000f00 */
[----:B------:R-:W-:Y:S05]  /*1940*/  CALL.REL.NOINC `($__internal_8_$__cuda_sm20_rcp_rn_f32_slowpath) ;  /* 0x0000000000607944 */ /* 0x000fea0003c00000 */
[----:B------:R-:W-:Y:S05]  /*1950*/  BRA `(.L_x_107) ;  /* 0x0000000000107947 */ /* 0x000fea0003800000 */
.L_x_106:
[----:B------:R-:W0:Y:S02]  /*1960*/  MUFU.RCP R9, R0 ;  /* 0x0000000000097308 */ /* 0x000e240000001000 */
[----:B0-----:R-:W-:-:S04]  /*1970*/  FFMA R6, R9, R0, -1 ;  /* 0xbf80000009067423 */ /* 0x001fc80000000000 */
[----:B------:R-:W-:-:S04]  /*1980*/  FADD.FTZ R6, -R6, -RZ ;  /* 0x800000ff06067221 */ /* 0x000fc80000010100 */
[----:B------:R-:W-:-:S07]  /*1990*/  FFMA R9, R9, R6, R9 ;  /* 0x0000000609097223 */ /* 0x000fce0000000009 */
.L_x_107:
[----:B------:R-:W0:Y:S01]  /*19a0*/  LDC.64 R10, c[0x0][0x380] ;  /* 0x0000e000ff0a7b82 */ /* 0x000e220000000a00 */
[----:B------:R-:W-:Y:S02]  /*19b0*/  IMAD R3, R3, 0x14, RZ ;  /* 0x0000001403037824 */ /* 0x000fe400078e02ff */
[C---:B------:R-:W-:Y:S01]  /*19c0*/  FMUL R4, R9.reuse, R4 ;  /* 0x0000000409047220 */ /* 0x040fe20000400000 */
[C---:B------:R-:W-:Y:S01]  /*19d0*/  FMUL R0, R9.reuse, R2 ;  /* 0x0000000209007220 */ /* 0x040fe20000400000 */
[----:B------:R-:W-:Y:S01]  /*19e0*/  FMUL R6, R9, R5 ;  /* 0x0000000509067220 */ /* 0x000fe20000400000 */
[----:B------:R-:W-:Y:S02]  /*19f0*/  FMUL R13, R8, R9 ;  /* 0x00000009080d7220 */ /* 0x000fe40000400000 */
[----:B------:R-:W-:Y:S01]  /*1a00*/  FMNMX R5, R4, 1, PT ;  /* 0x3f80000004057809 */ /* 0x000fe20003800000 */
[----:B0-----:R-:W-:-:S04]  /*1a10*/  IMAD.WIDE.U32 R18, R18, 0x14, R10 ;  /* 0x0000001412127825 */ /* 0x001fc800078e000a */
[----:B------:R-:W-:Y:S01]  /*1a20*/  FMUL R11, R7, R9 ;  /* 0x00000009070b7220 */ /* 0x000fe20000400000 */
[----:B------:R-:W-:Y:S02]  /*1a30*/  FMNMX R7, R0, 1, PT ;  /* 0x3f80000000077809 */ /* 0x000fe40003800000 */
[----:B------:R-:W-:Y:S02]  /*1a40*/  FMNMX R9, R6, 1, PT ;  /* 0x3f80000006097809 */ /* 0x000fe40003800000 */
[----:B------:R-:W-:Y:S02]  /*1a50*/  IADD3 R3, PT, PT, R3, R19, RZ ;  /* 0x0000001303037210 */ /* 0x000fe40007ffe0ff */
[----:B------:R-:W-:-:S05]  /*1a60*/  MOV R2, R18 ;  /* 0x0000001200027202 */ /* 0x000fca0000000f00 */
[----:B------:R-:W-:Y:S04]  /*1a70*/  STG.E desc[UR4][R2.64], R11 ;  /* 0x0000000b02007986 */ /* 0x000fe8000c101904 */
[----:B------:R-:W-:Y:S04]  /*1a80*/  STG.E desc[UR4][R2.64+0x4], R13 ;  /* 0x0000040d02007986 */ /* 0x000fe8000c101904 */
[----:B------:R-:W-:Y:S04]  /*1a90*/  STG.E desc[UR4][R2.64+0x8], R7 ;  /* 0x0000080702007986 */ /* 0x000fe8000c101904 */
[----:B------:R-:W-:Y:S04]  /*1aa0*/  STG.E desc[UR4][R2.64+0xc], R5 ;  /* 0x00000c0502007986 */ /* 0x000fe8000c101904 */
[----:B------:R-:W-:Y:S01]  /*1ab0*/  STG.E desc[UR4][R2.64+0x10], R9 ;  /* 0x0000100902007986 */ /* 0x000fe2000c101904 */
[----:B------:R-:W-:Y:S05]  /*1ac0*/  EXIT ;  /* 0x000000000000794d */ /* 0x000fea0003800000 */
        .weak           $__internal_8_$__cuda_sm20_rcp_rn_f32_slowpath
        .type           $__internal_8_$__cuda_sm20_rcp_rn_f32_slowpath,@function
        .size           $__internal_8_$__cuda_sm20_rcp_rn_f32_slowpath,($__internal_9_$__cuda_sm3x_div_rn_noftz_f32_slowpath - $__internal_8_$__cuda_sm20_rcp_rn_f32_slowpath)
$__internal_8_$__cuda_sm20_rcp_rn_f32_slowpath:
[----:B------:R-:W-:-:S04]  /*1ad0*/  SHF.L.U32 R9, R0, 0x1, RZ ;  /* 0x0000000100097819 */ /* 0x000fc800000006ff */
[----:B------:R-:W-:-:S04]  /*1ae0*/  SHF.R.U32.HI R9, RZ, 0x18, R9 ;  /* 0x00000018ff097819 */ /* 0x000fc80000011609 */
[----:B------:R-:W-:-:S13]  /*1af0*/  ISETP.NE.U32.AND P0, PT, R9, RZ, PT ;  /* 0x000000ff0900720c */ /* 0x000fda0003f05070 */
[----:B------:R-:W-:Y:S05]  /*1b00*/  @P0 BRA `(.L_x_108) ;  /* 0x00000000002c0947 */ /* 0x000fea0003800000 */
[----:B------:R-:W-:-:S04]  /*1b10*/  SHF.L.U32 R9, R0, 0x1, RZ ;  /* 0x0000000100097819 */ /* 0x000fc800000006ff */
        /* <DEDUP_REMOVED lines=10> */
.L_x_108:
[----:B------:R-:W-:-:S04]  /*1bc0*/  IADD3 R10, PT, PT, R9, -0xfd, RZ ;  /* 0xffffff03090a7810 */ /* 0x000fc80007ffe0ff */
        /* <DEDUP_REMOVED lines=23> */
[----:B------:R-:W-:-:S04]  /*1d40*/  SEL R10, RZ, 0x1, !P0 ;  /* 0x00000001ff0a7807 */ /* 0x000fc80004000000 */
[----:B------:R-:W-:-:S04]  /*1d50*/  IADD3 R10, PT, PT, -R10, RZ, RZ ;  /* 0x000000ff0a0a7210 */ /* 0x000fc80007ffe1ff */
[----:B------:R-:W-:Y:S02]  /*1d60*/  ISETP.GE.AND P0, PT, R10, RZ, PT ;  /* 0x000000ff0a00720c */ /* 0x000fe40003f06270 */
[----:B------:R-:W-:-:S04]  /*1d70*/  IADD3 R10, PT, PT, R9, -0xfc, RZ ;  /* 0xffffff04090a7810 */ /* 0x000fc80007ffe0ff */
[----:B------:R-:W-:-:S07]  /*1d80*/  SHF.R.U32.HI R9, RZ, R10, R13 ;  /* 0x0000000aff097219 */ /* 0x000fce000001160d */
[----:B------:R-:W-:-:S04]  /*1d90*/  @!P0 IADD3 R9, PT, PT, R9, 0x1, RZ ;  /* 0x0000000109098810 */ /* 0x000fc80007ffe0ff */
[----:B------:R-:W-:-:S04]  /*1da0*/  @!P1 SHF.L.U32 R9, R9, 0x1, RZ ;  /* 0x0000000109099819 */ /* 0x000fc800000006ff */
[----:B------:R-:W-:Y:S01]  /*1db0*/  LOP3.LUT R9, R9, 0x80000000, R0, 0xf8, !PT ;  /* 0x8000000009097812 */ /* 0x000fe200078ef800 */
[----:B------:R-:W-:Y:S06]  /*1dc0*/  BRA `(.L_x_109) ;  /* 0x0000000000047947 */ /* 0x000fec0003800000 */
.L_x_110:
[----:B------:R0:W1:Y:S02]  /*1dd0*/  MUFU.RCP R9, R0 ;  /* 0x0000000000097308 */ /* 0x0000640000001000 */
.L_x_109:
[----:B------:R-:W-:Y:S02]  /*1de0*/  MOV R10, R6 ;  /* 0x00000006000a7202 */ /* 0x000fe40000000f00 */
[----:B------:R-:W-:-:S04]  /*1df0*/  MOV R11, 0x0 ;  /* 0x00000000000b7802 */ /* 0x000fc80000000f00 */
[----:B0123--:R-:W-:Y:S05]  /*1e00*/  RET.REL.NODEC R10 `(_Z6advectP8ParticleS0_mmff) ;  /* 0xffffffe00a7c7950 */ /* 0x00ffea0003c3ffff */
        .weak           $__internal_9_$__cuda_sm3x_div_rn_noftz_f32_slowpath
        .type           $__internal_9_$__cuda_sm3x_div_rn_noftz_f32_slowpath,@function
        .size           $__internal_9_$__cuda_sm3x_div_rn_noftz_f32_slowpath,(.L_x_133 - $__internal_9_$__cuda_sm3x_div_rn_noftz_f32_slowpath)
$__internal_9_$__cuda_sm3x_div_rn_noftz_f32_slowpath:
        /* <DEDUP_REMOVED lines=18> */
[----:B------:R-:W-:Y:S02]  /*1f30*/  FSETP.NEU.FTZ.AND P2, PT, |R0|, +INF , PT ;  /* 0x7f8000000000780b */ /* 0x000fe40003f5d200 */
        /* <DEDUP_REMOVED lines=16> */
.L_x_112:
[----:B------:R-:W-:Y:S01]  /*2040*/  LEA R31, R23, 0xc0800000, 0x17 ;  /* 0xc0800000171f7811 */ /* 0x000fe200078eb8ff */
[----:B------:R-:W-:Y:S01]  /*2050*/  BSSY.RECONVERGENT B2, `(.L_x_117) ;  /* 0x0000036000027945 */ /* 0x000fe20003800200 */
[----:B------:R-:W-:Y:S02]  /*2060*/  IADD3 R29, PT, PT, R29, -0x7f, RZ ;  /* 0xffffff811d1d7810 */ /* 0x000fe40007ffe0ff */
[----:B------:R-:W-:-:S03]  /*2070*/  IADD3 R34, PT, PT, -R31, R32, RZ ;  /* 0x000000201f227210 */ /* 0x000fc60007ffe1ff */
[----:B------:R-:W-:Y:S01]  /*2080*/  IMAD R0, R29, -0x800000, R0 ;  /* 0xff8000001d007824 */ /* 0x000fe200078e0200 */
[----:B------:R-:W0:Y:S01]  /*2090*/  MUFU.RCP R30, R34 ;  /* 0x00000022001e7308 */ /* 0x000e220000001000 */
[----:B------:R-:W-:-:S04]  /*20a0*/  FADD.FTZ R31, -R34, -RZ ;  /* 0x800000ff221f7221 */ /* 0x000fc80000010100 */
[----:B0-----:R-:W-:-:S04]  /*20b0*/  FFMA R33, R30, R31, 1 ;  /* 0x3f8000001e217423 */ /* 0x001fc8000000001f */
[----:B------:R-:W-:-:S04]  /*20c0*/  FFMA R33, R30, R33, R30 ;  /* 0x000000211e217223 */ /* 0x000fc8000000001e */
[----:B------:R-:W-:-:S04]  /*20d0*/  FFMA R30, R0, R33, RZ ;  /* 0x00000021001e7223 */ /* 0x000fc800000000ff */
[----:B------:R-:W-:-:S04]  /*20e0*/  FFMA R32, R31, R30, R0 ;  /* 0x0000001e1f207223 */ /* 0x000fc80000000000 */
[----:B------:R-:W-:Y:S01]  /*20f0*/  FFMA R32, R33, R32, R30 ;  /* 0x0000002021207223 */ /* 0x000fe2000000001e */
[----:B------:R-:W-:-:S03]  /*2100*/  IADD3 R30, PT, PT, R29, 0x7f, -R23 ;  /* 0x0000007f1d1e7810 */ /* 0x000fc60007ffe817 */
[----:B------:R-:W-:Y:S01]  /*2110*/  FFMA R31, R31, R32, R0 ;  /* 0x000000201f1f7223 */ /* 0x000fe20000000000 */
[----:B------:R-:W-:-:S03]  /*2120*/  IADD3 R25, PT, PT, R30, R25, RZ ;  /* 0x000000191e197210 */ /* 0x000fc60007ffe0ff */
        /* <DEDUP_REMOVED lines=16> */
[CCC-:B------:R-:W-:Y:S01]  /*2230*/  FFMA.RP R29, R33.reuse, R31.reuse, R32.reuse ;  /* 0x0000001f211d7223 */ /* 0x1c0fe20000008020 */
[----:B------:R-:W-:Y:S01]  /*2240*/  FFMA.RM R32, R33, R31, R32 ;  /* 0x0000001f21207223 */ /* 0x000fe20000004020 */
[----:B------:R-:W-:Y:S02]  /*2250*/  ISETP.NE.AND P2, PT, R23, RZ, PT ;  /* 0x000000ff1700720c */ /* 0x000fe40003f45270 */
[----:B------:R-:W-:Y:S02]  /*2260*/  LOP3.LUT R25, R25, 0x7fffff, RZ, 0xc0, !PT ;  /* 0x007fffff19197812 */ /* 0x000fe400078ec0ff */
[----:B------:R-:W-:Y:S02]  /*2270*/  ISETP.NE.AND P1, PT, R23, RZ, PT ;  /* 0x000000ff1700720c */ /* 0x000fe40003f25270 */
[----:B------:R-:W-:-:S02]  /*2280*/  LOP3.LUT R25, R25, 0x800000, RZ, 0xfc, !PT ;  /* 0x0080000019197812 */ /* 0x000fc400078efcff */
[----:B------:R-:W-:Y:S02]  /*2290*/  IADD3 R23, PT, PT, -R23, RZ, RZ ;  /* 0x000000ff17177210 */ /* 0x000fe40007ffe1ff */
[----:B------:R-:W-:Y:S02]  /*22a0*/  SHF.L.U32 R30, R25, R30, RZ ;  /* 0x0000001e191e7219 */ /* 0x000fe400000006ff */
[----:B------:R-:W-:Y:S02]  /*22b0*/  FSETP.NEU.FTZ.AND P0, PT, R29, R32, PT ;  /* 0x000000201d00720b */ /* 0x000fe40003f1d000 */
[----:B------:R-:W-:Y:S02]  /*22c0*/  SEL R32, R23, RZ, P2 ;  /* 0x000000ff17207207 */ /* 0x000fe40001000000 */
[----:B------:R-:W-:Y:S02]  /*22d0*/  ISETP.NE.AND P1, PT, R30, RZ, P1 ;  /* 0x000000ff1e00720c */ /* 0x000fe40000f25270 */
[----:B------:R-:W-:-:S02]  /*22e0*/  SHF.R.U32.HI R30, RZ, R32, R25 ;  /* 0x00000020ff1e7219 */ /* 0x000fc40000011619 */
[----:B------:R-:W-:Y:S02]  /*22f0*/  PLOP3.LUT P0, PT, P0, P1, PT, 0xf8, 0x8f ;  /* 0x00000000008f781c */ /* 0x000fe40000703f70 */
[----:B------:R-:W-:Y:S02]  /*2300*/  SHF.R.U32.HI R23, RZ, 0x1, R30 ;  /* 0x00000001ff177819 */ /* 0x000fe4000001161e */
[----:B------:R-:W-:-:S04]  /*2310*/  SEL R32, RZ, 0x1, !P0 ;  /* 0x00000001ff207807 */ /* 0x000fc80004000000 */
[----:B------:R-:W-:-:S04]  /*2320*/  LOP3.LUT R25, R32, 0x1, R23, 0xf8, !PT ;  /* 0x0000000120197812 */ /* 0x000fc800078ef817 */
[----:B------:R-:W-:-:S04]  /*2330*/  LOP3.LUT R30, R25, R30, RZ, 0xc0, !PT ;  /* 0x0000001e191e7212 */ /* 0x000fc800078ec0ff */
[----:B------:R-:W-:-:S04]  /*2340*/  IADD3 R23, PT, PT, R23, R30, RZ ;  /* 0x0000001e17177210 */ /* 0x000fc80007ffe0ff */
[----:B------:R-:W-:Y:S01]  /*2350*/  LOP3.LUT R0, R23, R0, RZ, 0xfc, !PT ;  /* 0x0000000017007212 */ /* 0x000fe200078efcff */
[----:B------:R-:W-:Y:S06]  /*2360*/  BRA `(.L_x_120) ;  /* 0x0000000000107947 */ /* 0x000fec0003800000 */
.L_x_119:
[----:B------:R-:W-:-:S04]  /*2370*/  LOP3.LUT R0, R0, 0x80000000, RZ, 0xc0, !PT ;  /* 0x8000000000007812 */ /* 0x000fc800078ec0ff */
[----:B------:R-:W-:Y:S01]  /*2380*/  LOP3.LUT R0, R0, 0x7f800000, RZ, 0xfc, !PT ;  /* 0x7f80000000007812 */ /* 0x000fe200078efcff */
[----:B------:R-:W-:Y:S06]  /*2390*/  BRA `(.L_x_120) ;  /* 0x0000000000047947 */ /* 0x000fec0003800000 */
.L_x_118:
[----:B------:R-:W-:-:S07]  /*23a0*/  LEA R0, R25, R0, 0x17 ;  /* 0x0000000019007211 */ /* 0x000fce00078eb8ff */
.L_x_120:
[----:B------:R-:W-:Y:S05]  /*23b0*/  BSYNC.RECONVERGENT B2 ;  /* 0x0000000000027941 */ /* 0x000fea0003800200 */
.L_x_117:
[----:B------:R-:W-:Y:S05]  /*23c0*/  BRA `(.L_x_121) ;  /* 0x0000000000207947 */ /* 0x000fea0003800000 */
.L_x_116:
[----:B------:R-:W-:-:S04]  /*23d0*/  LOP3.LUT R0, R32, 0x80000000, R0, 0x48, !PT ;  /* 0x8000000020007812 */ /* 0x000fc800078e4800 */
[----:B------:R-:W-:Y:S01]  /*23e0*/  LOP3.LUT R0, R0, 0x7f800000, RZ, 0xfc, !PT ;  /* 0x7f80000000007812 */ /* 0x000fe200078efcff */
[----:B------:R-:W-:Y:S06]  /*23f0*/  BRA `(.L_x_121) ;  /* 0x0000000000147947 */ /* 0x000fec0003800000 */
.L_x_115:
[----:B------:R-:W-:Y:S01]  /*2400*/  LOP3.LUT R0, R32, 0x80000000, R0, 0x48, !PT ;  /* 0x8000000020007812 */ /* 0x000fe200078e4800 */
[----:B------:R-:W-:Y:S06]  /*2410*/  BRA `(.L_x_121) ;  /* 0x00000000000c7947 */ /* 0x000fec0003800000 */
.L_x_114:
[----:B------:R-:W0:Y:S01]  /*2420*/  MUFU.RSQ R0, -QNAN ;  /* 0xffc0000000007908 */ /* 0x000e220000001400 */
[----:B------:R-:W-:Y:S05]  /*2430*/  BRA `(.L_x_121) ;  /* 0x0000000000047947 */ /* 0x000fea0003800000 */
.L_x_113:
[----:B------:R-:W-:-:S07]  /*2440*/  FADD.FTZ R0, R0, R28 ;  /* 0x0000001c00007221 */ /* 0x000fce0000010000 */
.L_x_121:
[----:B------:R-:W-:Y:S05]  /*2450*/  BSYNC.RECONVERGENT B1 ;  /* 0x0000000000017941 */ /* 0x000fea0003800200 */
.L_x_111:
[----:B------:R-:W-:Y:S01]  /*2460*/  HFMA2 R31, -RZ, RZ, 0, 0 ;  /* 0x00000000ff1f7431 */ /* 0x000fe200000001ff */
[----:B------:R-:W-:-:S04]  /*2470*/  MOV R30, R2 ;  /* 0x00000002001e7202 */ /* 0x000fc80000000f00 */
[----:B0-----:R-:W-:Y:S05]  /*2480*/  RET.REL.NODEC R30 `(_Z6advectP8ParticleS0_mmff) ;  /* 0xffffffd81edc7950 */ /* 0x001fea0003c3ffff */
.L_x_122:
        /* <DEDUP_REMOVED lines=15> */
.L_x_133:


//--------------------- .nv.shared.reserved.0     --------------------------
	.section	.nv.shared.reserved.0,"aw",@nobits
	.weak		__nv_reservedSMEM_offset_0_alias
	.size		__nv_reservedSMEM_offset_0_alias, 0, 64
	.other		__nv_reservedSMEM_offset_0_alias,@"STO_CUDA_RESERVED_SHARED STV_DEFAULT"
__nv_reservedSMEM_offset_0_alias:
	.zero		0
	.zero		64


//--------------------- .nv.constant0._Z10applyBloomPhmmiiff --------------------------
	.section	.nv.constant0._Z10applyBloomPhmmiiff,"a",@progbits
	.sectionflags	@""
	.align	4
.nv.constant0._Z10applyBloomPhmmiiff:
	.zero		936


//--------------------- .nv.constant0._Z14applyVorticityP8ParticleS0_Pfmmff --------------------------
	.section	.nv.constant0._Z14applyVorticityP8ParticleS0_Pfmmff,"a",@progbits
	.sectionflags	@""
	.align	4
.nv.constant0._Z14applyVorticityP8ParticleS0_Pfmmff:
	.zero		944


//--------------------- .nv.constant0._Z16computeVorticityPfP8Particlemm --------------------------
	.section	.nv.constant0._Z16computeVorticityPfP8Particlemm,"a",@progbits
	.sectionflags	@""
	.align	4
.nv.constant0._Z16computeVorticityPfP8Particlemm:
	.zero		928


//--------------------- .nv.constant0._Z10applyForceP8Particlemm7Color3f4Vec2S2_if --------------------------
	.section	.nv.constant0._Z10applyForceP8Particlemm7Color3f4Vec2S2_if,"a",@progbits
	.sectionflags	@""
	.align	4
.nv.constant0._Z10applyForceP8Particlemm7Color3f4Vec2S2_if:
	.zero		956


//--------------------- .nv.constant0._Z7projectP8ParticlemmPf --------------------------
	.section	.nv.constant0._Z7projectP8ParticlemmPf,"a",@progbits
	.sectionflags	@""
	.align	4
.nv.constant0._Z7projectP8ParticlemmPf:
	.zero		928


//--------------------- .nv.constant0._Z19computePressureImplP8ParticlemmPfS1_ff --------------------------
	.section	.nv.constant0._Z19computePressureImplP8ParticlemmPfS1_ff,"a",@progbits
	.sectionflags	@""
	.align	4
.nv.constant0._Z19computePressureImplP8ParticlemmPfS1_ff:
	.zero		944


//--------------------- .nv.constant0._Z7diffuseP8ParticleS0_mmff --------------------------
	.section	.nv.constant0._Z7diffuseP8ParticleS0_mmff,"a",@progbits
	.sectionflags	@""
	.align	4
.nv.constant0._Z7diffuseP8ParticleS0_mmff:
	.zero		936


//--------------------- .nv.constant0._Z5paintPhP8Particlemm --------------------------
	.section	.nv.constant0._Z5paintPhP8Particlemm,"a",@progbits
	.sectionflags	@""
	.align	4
.nv.constant0._Z5paintPhP8Particlemm:
	.zero		928


//--------------------- .nv.constant0._Z12computeColorP8ParticleS0_mmff --------------------------
	.section	.nv.constant0._Z12computeColorP8ParticleS0_mmff,"a",@progbits
	.sectionflags	@""
	.align	4
.nv.constant0._Z12computeColorP8ParticleS0_mmff:
	.zero		936


//--------------------- .nv.constant0._Z6advectP8ParticleS0_mmff --------------------------
	.section	.nv.constant0._Z6advectP8ParticleS0_mmff,"a",@progbits
	.sectionflags	@""
	.align	4
.nv.constant0._Z6advectP8ParticleS0_mmff:
	.zero		936


//--------------------- SYMBOLS --------------------------

	.type		.nv.reservedSmem.offset0,@object
	.size		.nv.reservedSmem.offset0,0x4
